// auto-generated by cutlass_sweep.gemm — config: {"arch": "sm_100", "cluster_m": 1, "cluster_n": 8, "dtype": "int8", "dtype_b": "int8", "layout": "nt", "stages": 0, "tile_k": 64, "tile_m": 128, "tile_n": 128}
#include "cutlass/cutlass.h"
#include "cutlass/gemm/collective/collective_builder.hpp"
#include "cutlass/gemm/device/gemm_universal_adapter.h"
#include "cutlass/gemm/kernel/gemm_universal.hpp"
#include "cutlass/epilogue/collective/collective_builder.hpp"

using ElemA = int8_t;
using ElemB = int8_t;
using ElemCD = int8_t;
using Acc  = int32_t;
using TileShape    = cute::Shape<cute::_128, cute::_128, cute::_64>;
using ClusterShape = cute::Shape<cute::_1, cute::_8, cute::_1>;

using CollectiveEpilogue = typename cutlass::epilogue::collective::CollectiveBuilder<
    cutlass::arch::Sm100, cutlass::arch::OpClassTensorOp,
    TileShape, ClusterShape,
    cutlass::epilogue::collective::EpilogueTileAuto,
    Acc, Acc,
    ElemCD, cutlass::layout::RowMajor, 128 / cutlass::sizeof_bits<ElemCD>::value,
    ElemCD, cutlass::layout::RowMajor, 128 / cutlass::sizeof_bits<ElemCD>::value,
    cutlass::epilogue::collective::EpilogueScheduleAuto
  >::CollectiveOp;

using CollectiveMainloop = typename cutlass::gemm::collective::CollectiveBuilder<
    cutlass::arch::Sm100, cutlass::arch::OpClassTensorOp,
    ElemA, cutlass::layout::RowMajor, 128 / cutlass::sizeof_bits<ElemA>::value,
    ElemB, cutlass::layout::ColumnMajor, 128 / cutlass::sizeof_bits<ElemB>::value,
    Acc,
    TileShape, ClusterShape,
    cutlass::gemm::collective::StageCountAutoCarveout<static_cast<int>(sizeof(typename CollectiveEpilogue::SharedStorage))>,
    cutlass::gemm::collective::KernelScheduleAuto
  >::CollectiveOp;

using GemmKernel = cutlass::gemm::kernel::GemmUniversal<
    cute::Shape<int,int,int,int>,
    CollectiveMainloop,
    CollectiveEpilogue
>;
using Gemm = cutlass::gemm::device::GemmUniversalAdapter<GemmKernel>;

// Force the device kernel symbol into the cubin without needing a host main.
auto* _anchor = &cutlass::device_kernel<GemmKernel>;


// ===== COMPILED SASS (sm_100a) =====

	.target	sm_100a

	.elftype	@"ET_EXEC"


//--------------------- .note.nv.tkinfo           --------------------------
	.section	.note.nv.tkinfo,"",@"SHT_NOTE"
	.sectionflags	@"SHF_NOTE_NV_TKINFO"
	.tkinfo
        /*0018*/ 	.word	0x00000002
        /*0030*/ 	.string	""
        /*0030*/ 	.string	"ptxas"
        /*0030*/ 	.string	"Cuda compilation tools, release 13.0, V13.0.88"
        /*0030*/ 	.string	"Build cuda_13.0.r13.0/compiler.36424714_0"
        /*0030*/ 	.string	"-arch sm_100a -m 64 "



//--------------------- .note.nv.cuinfo           --------------------------
	.section	.note.nv.cuinfo,"",@"SHT_NOTE"
	.sectionflags	@"SHF_NOTE_NV_CUINFO"
        /*0018*/ 	.short	0x0002
        /*001a*/ 	.short	0x0064
        /*001c*/ 	.short	0x0082
	.zero		2


//--------------------- .nv.info                  --------------------------
	.section	.nv.info,"",@"SHT_CUDA_INFO"
	.align	4


	//----- nvinfo : EIATTR_REGCOUNT
	.align		4
        /*0000*/ 	.byte	0x04, 0x2f
        /*0002*/ 	.short	(.L_19 - .L_18)
	.align		4
.L_18:
        /*0004*/ 	.word	index@(_ZN7cutlass13device_kernelINS_4gemm6kernel13GemmUniversalIN4cute5tupleIJiiiiEEENS1_10collective13CollectiveMmaINS1_35MainloopSm100TmaUmmaWarpSpecializedILi12ELi2ELi4ENS5_IJNS4_1CILi1EEENSA_ILi8EEESB_EEEEENS5_IJNSA_ILi128EEESF_NSA_ILi64EEEEEEaNS5_IJlSB_lEEEaSI_NS4_8TiledMMAINS4_8MMA_AtomIJNS4_15SM100_MMA_S8_SSIaaiLi128ELi128ELNS4_4UMMA5MajorE0ELSN_0ELNSM_8SaturateE0EEEEEENS4_6LayoutINS5_IJSB_SB_SB_EEENS5_IJNSA_ILi0EEEST_ST_EEEEENS5_IJNS4_10UnderscoreESW_SW_EEEEENS4_23SM90_TMA_LOAD_MULTICASTENS4_14ComposedLayoutINS4_7SwizzleILi2ELi4ELi3EEENS4_18smem_ptr_flag_bitsILi8EEENSR_INS5_IJSC_SG_EEENS5_IJSG_SB_EEEEEEEvNS4_8identityENS4_13SM90_TMA_LOADES18_vS19_EENS_8epilogue10collective18CollectiveEpilogueINS1C_23Sm100TmaWarpSpecializedILi2ELi2ELi64ELb0ELb0EEEJSH_NS5_IJNSR_ISF_SB_EENSR_ISG_SB_EEEEEaSI_aSI_NS1C_6fusion15FusionCallbacksIS1G_NS1K_17LinearCombinationIaiaiLNS_15FloatRoundStyleE2EEESH_S1J_JEEENS4_5SM1004TMEM4LOAD26SM100_TMEM_LOAD_32dp32b64xES1A_S18_NS4_39AutoVectorizingCopyWithAssumedAlignmentILi128EEENS4_14SM90_TMA_STOREES18_S1V_S1V_EEEvvEEEEvNT_6ParamsE)
        /*0008*/ 	.word	0x000000a4


	//----- nvinfo : EIATTR_FRAME_SIZE
	.align		4
.L_19:
        /*000c*/ 	.byte	0x04, 0x11
        /*000e*/ 	.short	(.L_21 - .L_20)
	.align		4
.L_20:
        /*0010*/ 	.word	index@($__internal_2_$__cuda_sm10x_tcgen05_guardrail_trap_unallocated_columns_being_dealloced)
        /*0014*/ 	.word	0x00000000


	//----- nvinfo : EIATTR_FRAME_SIZE
	.align		4
.L_21:
        /*0018*/ 	.byte	0x04, 0x11
        /*001a*/ 	.short	(.L_23 - .L_22)
	.align		4
.L_22:
        /*001c*/ 	.word	index@($__internal_1_$__cuda_sm10x_tcgen05_guardrail_trap_phase_invalid_during_alloc)
        /*0020*/ 	.word	0x00000000


	//----- nvinfo : EIATTR_FRAME_SIZE
	.align		4
.L_23:
        /*0024*/ 	.byte	0x04, 0x11
        /*0026*/ 	.short	(.L_25 - .L_24)
	.align		4
.L_24:
        /*0028*/ 	.word	index@($__internal_0_$__cuda_sm10x_tcgen05_guardrail_trap_col_being_dealloced_not_returned_by_alloc)
        /*002c*/ 	.word	0x00000000


	//----- nvinfo : EIATTR_FRAME_SIZE
	.align		4
.L_25:
        /*0030*/ 	.byte	0x04, 0x11
        /*0032*/ 	.short	(.L_27 - .L_26)
	.align		4
.L_26:
        /*0034*/ 	.word	index@(_ZN7cutlass13device_kernelINS_4gemm6kernel13GemmUniversalIN4cute5tupleIJiiiiEEENS1_10collective13CollectiveMmaINS1_35MainloopSm100TmaUmmaWarpSpecializedILi12ELi2ELi4ENS5_IJNS4_1CILi1EEENSA_ILi8EEESB_EEEEENS5_IJNSA_ILi128EEESF_NSA_ILi64EEEEEEaNS5_IJlSB_lEEEaSI_NS4_8TiledMMAINS4_8MMA_AtomIJNS4_15SM100_MMA_S8_SSIaaiLi128ELi128ELNS4_4UMMA5MajorE0ELSN_0ELNSM_8SaturateE0EEEEEENS4_6LayoutINS5_IJSB_SB_SB_EEENS5_IJNSA_ILi0EEEST_ST_EEEEENS5_IJNS4_10UnderscoreESW_SW_EEEEENS4_23SM90_TMA_LOAD_MULTICASTENS4_14ComposedLayoutINS4_7SwizzleILi2ELi4ELi3EEENS4_18smem_ptr_flag_bitsILi8EEENSR_INS5_IJSC_SG_EEENS5_IJSG_SB_EEEEEEEvNS4_8identityENS4_13SM90_TMA_LOADES18_vS19_EENS_8epilogue10collective18CollectiveEpilogueINS1C_23Sm100TmaWarpSpecializedILi2ELi2ELi64ELb0ELb0EEEJSH_NS5_IJNSR_ISF_SB_EENSR_ISG_SB_EEEEEaSI_aSI_NS1C_6fusion15FusionCallbacksIS1G_NS1K_17LinearCombinationIaiaiLNS_15FloatRoundStyleE2EEESH_S1J_JEEENS4_5SM1004TMEM4LOAD26SM100_TMEM_LOAD_32dp32b64xES1A_S18_NS4_39AutoVectorizingCopyWithAssumedAlignmentILi128EEENS4_14SM90_TMA_STOREES18_S1V_S1V_EEEvvEEEEvNT_6ParamsE)
        /*0038*/ 	.word	0x00000000


	//----- nvinfo : EIATTR_MIN_STACK_SIZE
	.align		4
.L_27:
        /*003c*/ 	.byte	0x04, 0x12
        /*003e*/ 	.short	(.L_29 - .L_28)
	.align		4
.L_28:
        /*0040*/ 	.word	index@(_ZN7cutlass13device_kernelINS_4gemm6kernel13GemmUniversalIN4cute5tupleIJiiiiEEENS1_10collective13CollectiveMmaINS1_35MainloopSm100TmaUmmaWarpSpecializedILi12ELi2ELi4ENS5_IJNS4_1CILi1EEENSA_ILi8EEESB_EEEEENS5_IJNSA_ILi128EEESF_NSA_ILi64EEEEEEaNS5_IJlSB_lEEEaSI_NS4_8TiledMMAINS4_8MMA_AtomIJNS4_15SM100_MMA_S8_SSIaaiLi128ELi128ELNS4_4UMMA5MajorE0ELSN_0ELNSM_8SaturateE0EEEEEENS4_6LayoutINS5_IJSB_SB_SB_EEENS5_IJNSA_ILi0EEEST_ST_EEEEENS5_IJNS4_10UnderscoreESW_SW_EEEEENS4_23SM90_TMA_LOAD_MULTICASTENS4_14ComposedLayoutINS4_7SwizzleILi2ELi4ELi3EEENS4_18smem_ptr_flag_bitsILi8EEENSR_INS5_IJSC_SG_EEENS5_IJSG_SB_EEEEEEEvNS4_8identityENS4_13SM90_TMA_LOADES18_vS19_EENS_8epilogue10collective18CollectiveEpilogueINS1C_23Sm100TmaWarpSpecializedILi2ELi2ELi64ELb0ELb0EEEJSH_NS5_IJNSR_ISF_SB_EENSR_ISG_SB_EEEEEaSI_aSI_NS1C_6fusion15FusionCallbacksIS1G_NS1K_17LinearCombinationIaiaiLNS_15FloatRoundStyleE2EEESH_S1J_JEEENS4_5SM1004TMEM4LOAD26SM100_TMEM_LOAD_32dp32b64xES1A_S18_NS4_39AutoVectorizingCopyWithAssumedAlignmentILi128EEENS4_14SM90_TMA_STOREES18_S1V_S1V_EEEvvEEEEvNT_6ParamsE)
        /*0044*/ 	.word	0x00000000
.L_29:


//--------------------- .nv.compat                --------------------------
	.section	.nv.compat,"",@"SHT_CUDA_COMPAT_INFO"
	.align	4
        /*0000*/ 	.byte	0x02, 0x09, 0x01, 0x00, 0x02, 0x02, 0x03, 0x00, 0x02, 0x05, 0x06, 0x00, 0x03, 0x07, 0x01, 0x01
        /*0010*/ 	.byte	0x02, 0x03, 0x01, 0x00, 0x02, 0x06, 0x01, 0x00, 0x04, 0x0b, 0x08, 0x00, 0x01, 0x00, 0x00, 0x00
        /*0020*/ 	.byte	0x00, 0x00, 0x00, 0x00


//--------------------- .nv.info._ZN7cutlass13device_kernelINS_4gemm6kernel13GemmUniversalIN4cute5tupleIJiiiiEEENS1_10collective13CollectiveMmaINS1_35MainloopSm100TmaUmmaWarpSpecializedILi12ELi2ELi4ENS5_IJNS4_1CILi1EEENSA_ILi8EEESB_EEEEENS5_IJNSA_ILi128EEESF_NSA_ILi64EEEEEEaNS5_IJlSB_lEEEaSI_NS4_8TiledMMAINS4_8MMA_AtomIJNS4_15SM100_MMA_S8_SSIaaiLi128ELi128ELNS4_4UMMA5MajorE0ELSN_0ELNSM_8SaturateE0EEEEEENS4_6LayoutINS5_IJSB_SB_SB_EEENS5_IJNSA_ILi0EEEST_ST_EEEEENS5_IJNS4_10UnderscoreESW_SW_EEEEENS4_23SM90_TMA_LOAD_MULTICASTENS4_14ComposedLayoutINS4_7SwizzleILi2ELi4ELi3EEENS4_18smem_ptr_flag_bitsILi8EEENSR_INS5_IJSC_SG_EEENS5_IJSG_SB_EEEEEEEvNS4_8identityENS4_13SM90_TMA_LOADES18_vS19_EENS_8epilogue10collective18CollectiveEpilogueINS1C_23Sm100TmaWarpSpecializedILi2ELi2ELi64ELb0ELb0EEEJSH_NS5_IJNSR_ISF_SB_EENSR_ISG_SB_EEEEEaSI_aSI_NS1C_6fusion15FusionCallbacksIS1G_NS1K_17LinearCombinationIaiaiLNS_15FloatRoundStyleE2EEESH_S1J_JEEENS4_5SM1004TMEM4LOAD26SM100_TMEM_LOAD_32dp32b64xES1A_S18_NS4_39AutoVectorizingCopyWithAssumedAlignmentILi128EEENS4_14SM90_TMA_STOREES18_S1V_S1V_EEEvvEEEEvNT_6ParamsE --------------------------
	.section	.nv.info._ZN7cutlass13device_kernelINS_4gemm6kernel13GemmUniversalIN4cute5tupleIJiiiiEEENS1_10collective13CollectiveMmaINS1_35MainloopSm100TmaUmmaWarpSpecializedILi12ELi2ELi4ENS5_IJNS4_1CILi1EEENSA_ILi8EEESB_EEEEENS5_IJNSA_ILi128EEESF_NSA_ILi64EEEEEEaNS5_IJlSB_lEEEaSI_NS4_8TiledMMAINS4_8MMA_AtomIJNS4_15SM100_MMA_S8_SSIaaiLi128ELi128ELNS4_4UMMA5MajorE0ELSN_0ELNSM_8SaturateE0EEEEEENS4_6LayoutINS5_IJSB_SB_SB_EEENS5_IJNSA_ILi0EEEST_ST_EEEEENS5_IJNS4_10UnderscoreESW_SW_EEEEENS4_23SM90_TMA_LOAD_MULTICASTENS4_14ComposedLayoutINS4_7SwizzleILi2ELi4ELi3EEENS4_18smem_ptr_flag_bitsILi8EEENSR_INS5_IJSC_SG_EEENS5_IJSG_SB_EEEEEEEvNS4_8identityENS4_13SM90_TMA_LOADES18_vS19_EENS_8epilogue10collective18CollectiveEpilogueINS1C_23Sm100TmaWarpSpecializedILi2ELi2ELi64ELb0ELb0EEEJSH_NS5_IJNSR_ISF_SB_EENSR_ISG_SB_EEEEEaSI_aSI_NS1C_6fusion15FusionCallbacksIS1G_NS1K_17LinearCombinationIaiaiLNS_15FloatRoundStyleE2EEESH_S1J_JEEENS4_5SM1004TMEM4LOAD26SM100_TMEM_LOAD_32dp32b64xES1A_S18_NS4_39AutoVectorizingCopyWithAssumedAlignmentILi128EEENS4_14SM90_TMA_STOREES18_S1V_S1V_EEEvvEEEEvNT_6ParamsE,"",@"SHT_CUDA_INFO"
	.sectionflags	@""
	.align	4


	//----- nvinfo : EIATTR_CUDA_API_VERSION
	.align		4
        /*0000*/ 	.byte	0x04, 0x37
        /*0002*/ 	.short	(.L_31 - .L_30)
.L_30:
        /*0004*/ 	.word	0x00000082


	//----- nvinfo : EIATTR_KPARAM_INFO
	.align		4
.L_31:
        /*0008*/ 	.byte	0x04, 0x17
        /*000a*/ 	.short	(.L_33 - .L_32)
.L_32:
        /*000c*/ 	.word	0x00000000
        /*0010*/ 	.short	0x0000
        /*0012*/ 	.short	0x0000
        /*0014*/ 	.byte	0x00, 0xf0, 0x01, 0x20


	//----- nvinfo : EIATTR_AT_ENTRY_FRAGMENTS
	.align		4
.L_33:
        /*0018*/ 	.byte	0x04, 0x4f
        /*001a*/ 	.short	(.L_35 - .L_34)


	//   ....[0]....
.L_34:
        /*001c*/ 	.word	0x00000006


	//----- nvinfo : EIATTR_RESERVED_SMEM_USED
	.align		4
.L_35:
        /*0020*/ 	.byte	0x01, 0x41
	.zero		2


	//----- nvinfo : EIATTR_SPARSE_MMA_MASK
	.align		4
        /*0024*/ 	.byte	0x03, 0x50
        /*0026*/ 	.short	0x0000


	//----- nvinfo : EIATTR_TCGEN05_1CTA_USED
	.align		4
        /*0028*/ 	.byte	0x01, 0x51
	.zero		2


	//----- nvinfo : EIATTR_MAXREG_COUNT
	.align		4
        /*002c*/ 	.byte	0x03, 0x1b
        /*002e*/ 	.short	0x00ff


	//----- nvinfo : EIATTR_NUM_BARRIERS
	.align		4
        /*0030*/ 	.byte	0x02, 0x4c
        /*0032*/ 	.byte	0x07
	.zero		1


	//----- nvinfo : EIATTR_EXTERNS
	.align		4
        /*0034*/ 	.byte	0x04, 0x0f
        /*0036*/ 	.short	(.L_37 - .L_36)


	//   ....[0]....
	.align		4
.L_36:
        /*0038*/ 	.word	index@(__assertfail)


	//----- nvinfo : EIATTR_MERCURY_ISA_VERSION
	.align		4
.L_37:
        /*003c*/ 	.byte	0x03, 0x5f
        /*003e*/ 	.short	0x0101


	//----- nvinfo : EIATTR_INT_WARP_WIDE_INSTR_OFFSETS
	.align		4
        /*0040*/ 	.byte	0x04, 0x31
        /*0042*/ 	.short	(.L_39 - .L_38)


	//   ....[0]....
.L_38:
        /*0044*/ 	.word	0x00004250


	//   ....[1]....
        /*0048*/ 	.word	0x00004270


	//   ....[2]....
        /*004c*/ 	.word	0x000042a0


	//   ....[3]....
        /*0050*/ 	.word	0x00004dc0


	//   ....[4]....
        /*0054*/ 	.word	0x00004e30


	//   ....[5]....
        /*0058*/ 	.word	0x00004f10


	//   ....[6]....
        /*005c*/ 	.word	0x00004fc0


	//----- nvinfo : EIATTR_COOP_GROUP_MASK_REGIDS
	.align		4
.L_39:
        /*0060*/ 	.byte	0x04, 0x29
        /*0062*/ 	.short	(.L_41 - .L_40)


	//   ....[0]....
.L_40:
        /*0064*/ 	.word	0xffffffff


	//   ....[1]....
        /*0068*/ 	.word	0xffffffff


	//   ....[2]....
        /*006c*/ 	.word	0xffffffff


	//   ....[3]....
        /*0070*/ 	.word	0xffffffff


	//   ....[4]....
        /*0074*/ 	.word	0xffffffff


	//   ....[5]....
        /*0078*/ 	.word	0xffffffff


	//   ....[6]....
        /*007c*/ 	.word	0xffffffff


	//   ....[7]....
        /*0080*/ 	.word	0xffffffff


	//   ....[8]....
        /*0084*/ 	.word	0xffffffff


	//   ....[9]....
        /*0088*/ 	.word	0xffffffff


	//   ....[10]....
        /*008c*/ 	.word	0xffffffff


	//   ....[11]....
        /*0090*/ 	.word	0xffffffff


	//   ....[12]....
        /*0094*/ 	.word	0xffffffff


	//   ....[13]....
        /*0098*/ 	.word	0xffffffff


	//----- nvinfo : EIATTR_COOP_GROUP_INSTR_OFFSETS
	.align		4
.L_41:
        /*009c*/ 	.byte	0x04, 0x28
        /*009e*/ 	.short	(.L_43 - .L_42)


	//   ....[0]....
.L_42:
        /*00a0*/ 	.word	0x00000080


	//   ....[1]....
        /*00a4*/ 	.word	0x000004f0


	//   ....[2]....
        /*00a8*/ 	.word	0x000007d0


	//   ....[3]....
        /*00ac*/ 	.word	0x00000930


	//   ....[4]....
        /*00b0*/ 	.word	0x00000a30


	//   ....[5]....
        /*00b4*/ 	.word	0x00000ba0


	//   ....[6]....
        /*00b8*/ 	.word	0x00000d40


	//   ....[7]....
        /*00bc*/ 	.word	0x00000ef0


	//   ....[8]....
        /*00c0*/ 	.word	0x00002250


	//   ....[9]....
        /*00c4*/ 	.word	0x00003580


	//   ....[10]....
        /*00c8*/ 	.word	0x00003790


	//   ....[11]....
        /*00cc*/ 	.word	0x000037c0


	//   ....[12]....
        /*00d0*/ 	.word	0x00004130


	//   ....[13]....
        /*00d4*/ 	.word	0x00004360


	//----- nvinfo : EIATTR_VRC_CTA_INIT_COUNT
	.align		4
.L_43:
        /*00d8*/ 	.byte	0x02, 0x4a
        /*00da*/ 	.byte	0x80
	.zero		1


	//----- nvinfo : EIATTR_SYSCALL_OFFSETS
	.align		4
        /*00dc*/ 	.byte	0x04, 0x46
        /*00de*/ 	.short	(.L_45 - .L_44)


	//   ....[0]....
.L_44:
        /*00e0*/ 	.word	0x00005bb0


	//   ....[1]....
        /*00e4*/ 	.word	0x00005cf0


	//   ....[2]....
        /*00e8*/ 	.word	0x00006580


	//   ....[3]....
        /*00ec*/ 	.word	0x00007b80


	//----- nvinfo : EIATTR_MBARRIER_INSTR_OFFSETS
	.align		4
.L_45:
        /*00f0*/ 	.byte	0x04, 0x39
        /*00f2*/ 	.short	(.L_47 - .L_46)


	//   ....[0]....
.L_46:
        /*00f4*/ 	.word	0x00000630
        /*00f8*/ 	.word	0x000000ff
        /*00fc*/ 	.word	0x00000000
        /*0100*/ 	.short	0x0100
        /*0102*/ 	.byte	0x04
	.zero		1


	//   ....[1]....
        /*0104*/ 	.word	0x00000640
        /*0108*/ 	.word	0x000000ff
        /*010c*/ 	.word	0x00000060
        /*0110*/ 	.short	0x0100
        /*0112*/ 	.byte	0x04
	.zero		1


	//   ....[2]....
        /*0114*/ 	.word	0x00000650
        /*0118*/ 	.word	0x000000ff
        /*011c*/ 	.word	0x00000008
        /*0120*/ 	.short	0x0100
        /*0122*/ 	.byte	0x04
	.zero		1


	//   ....[3]....
        /*0124*/ 	.word	0x00000660
        /*0128*/ 	.word	0x000000ff
        /*012c*/ 	.word	0x00000068
        /*0130*/ 	.short	0x0100
        /*0132*/ 	.byte	0x04
	.zero		1


	//   ....[4]....
        /*0134*/ 	.word	0x00000670
        /*0138*/ 	.word	0x000000ff
        /*013c*/ 	.word	0x00000010
        /*0140*/ 	.short	0x0100
        /*0142*/ 	.byte	0x04
	.zero		1


	//   ....[5]....
        /*0144*/ 	.word	0x00000680
        /*0148*/ 	.word	0x000000ff
        /*014c*/ 	.word	0x00000070
        /*0150*/ 	.short	0x0100
        /*0152*/ 	.byte	0x04
	.zero		1


	//   ....[6]....
        /*0154*/ 	.word	0x00000690
        /*0158*/ 	.word	0x000000ff
        /*015c*/ 	.word	0x00000018
        /*0160*/ 	.short	0x0100
        /*0162*/ 	.byte	0x04
	.zero		1


	//   ....[7]....
        /*0164*/ 	.word	0x000006a0
        /*0168*/ 	.word	0x000000ff
        /*016c*/ 	.word	0x00000078
        /*0170*/ 	.short	0x0100
        /*0172*/ 	.byte	0x04
	.zero		1


	//   ....[8]....
        /*0174*/ 	.word	0x000006b0
        /*0178*/ 	.word	0x000000ff
        /*017c*/ 	.word	0x00000020
        /*0180*/ 	.short	0x0100
        /*0182*/ 	.byte	0x04
	.zero		1


	//   ....[9]....
        /*0184*/ 	.word	0x000006c0
        /*0188*/ 	.word	0x000000ff
        /*018c*/ 	.word	0x00000080
        /*0190*/ 	.short	0x0100
        /*0192*/ 	.byte	0x04
	.zero		1


	//   ....[10]....
        /*0194*/ 	.word	0x000006d0
        /*0198*/ 	.word	0x000000ff
        /*019c*/ 	.word	0x00000028
        /*01a0*/ 	.short	0x0100
        /*01a2*/ 	.byte	0x04
	.zero		1


	//   ....[11]....
        /*01a4*/ 	.word	0x000006e0
        /*01a8*/ 	.word	0x000000ff
        /*01ac*/ 	.word	0x00000088
        /*01b0*/ 	.short	0x0100
        /*01b2*/ 	.byte	0x04
	.zero		1


	//   ....[12]....
        /*01b4*/ 	.word	0x000006f0
        /*01b8*/ 	.word	0x000000ff
        /*01bc*/ 	.word	0x00000030
        /*01c0*/ 	.short	0x0100
        /*01c2*/ 	.byte	0x04
	.zero		1


	//   ....[13]....
        /*01c4*/ 	.word	0x00000700
        /*01c8*/ 	.word	0x000000ff
        /*01cc*/ 	.word	0x00000090
        /*01d0*/ 	.short	0x0100
        /*01d2*/ 	.byte	0x04
	.zero		1


	//   ....[14]....
        /*01d4*/ 	.word	0x00000710
        /*01d8*/ 	.word	0x000000ff
        /*01dc*/ 	.word	0x00000038
        /*01e0*/ 	.short	0x0100
        /*01e2*/ 	.byte	0x04
	.zero		1


	//   ....[15]....
        /*01e4*/ 	.word	0x00000720
        /*01e8*/ 	.word	0x000000ff
        /*01ec*/ 	.word	0x00000098
        /*01f0*/ 	.short	0x0100
        /*01f2*/ 	.byte	0x04
	.zero		1


	//   ....[16]....
        /*01f4*/ 	.word	0x00000730
        /*01f8*/ 	.word	0x000000ff
        /*01fc*/ 	.word	0x00000040
        /*0200*/ 	.short	0x0100
        /*0202*/ 	.byte	0x04
	.zero		1


	//   ....[17]....
        /*0204*/ 	.word	0x00000740
        /*0208*/ 	.word	0x000000ff
        /*020c*/ 	.word	0x000000a0
        /*0210*/ 	.short	0x0100
        /*0212*/ 	.byte	0x04
	.zero		1


	//   ....[18]....
        /*0214*/ 	.word	0x00000750
        /*0218*/ 	.word	0x000000ff
        /*021c*/ 	.word	0x00000048
        /*0220*/ 	.short	0x0100
        /*0222*/ 	.byte	0x04
	.zero		1


	//   ....[19]....
        /*0224*/ 	.word	0x00000760
        /*0228*/ 	.word	0x000000ff
        /*022c*/ 	.word	0x000000a8
        /*0230*/ 	.short	0x0100
        /*0232*/ 	.byte	0x04
	.zero		1


	//   ....[20]....
        /*0234*/ 	.word	0x00000770
        /*0238*/ 	.word	0x000000ff
        /*023c*/ 	.word	0x00000050
        /*0240*/ 	.short	0x0100
        /*0242*/ 	.byte	0x04
	.zero		1


	//   ....[21]....
        /*0244*/ 	.word	0x00000780
        /*0248*/ 	.word	0x000000ff
        /*024c*/ 	.word	0x000000b0
        /*0250*/ 	.short	0x0100
        /*0252*/ 	.byte	0x04
	.zero		1


	//   ....[22]....
        /*0254*/ 	.word	0x00000790
        /*0258*/ 	.word	0x000000ff
        /*025c*/ 	.word	0x00000058
        /*0260*/ 	.short	0x0100
        /*0262*/ 	.byte	0x04
	.zero		1


	//   ....[23]....
        /*0264*/ 	.word	0x000007a0
        /*0268*/ 	.word	0x000000ff
        /*026c*/ 	.word	0x000000b8
        /*0270*/ 	.short	0x0100
        /*0272*/ 	.byte	0x04
	.zero		1


	//   ....[24]....
        /*0274*/ 	.word	0x000008e0
        /*0278*/ 	.word	0x000000ff
        /*027c*/ 	.word	0x000000c0
        /*0280*/ 	.short	0x0100
        /*0282*/ 	.byte	0x04
	.zero		1


	//   ....[25]....
        /*0284*/ 	.word	0x000008f0
        /*0288*/ 	.word	0x000000ff
        /*028c*/ 	.word	0x000000d0
        /*0290*/ 	.short	0x0100
        /*0292*/ 	.byte	0x04
	.zero		1


	//   ....[26]....
        /*0294*/ 	.word	0x00000900
        /*0298*/ 	.word	0x000000ff
        /*029c*/ 	.word	0x000000c8
        /*02a0*/ 	.short	0x0100
        /*02a2*/ 	.byte	0x04
	.zero		1


	//   ....[27]....
        /*02a4*/ 	.word	0x00000910
        /*02a8*/ 	.word	0x000000ff
        /*02ac*/ 	.word	0x000000d8
        /*02b0*/ 	.short	0x0100
        /*02b2*/ 	.byte	0x04
	.zero		1


	//   ....[28]....
        /*02b4*/ 	.word	0x00000a00
        /*02b8*/ 	.word	0x000000ff
        /*02bc*/ 	.word	0x000000e0
        /*02c0*/ 	.short	0x0100
        /*02c2*/ 	.byte	0x06
	.zero		1


	//   ....[29]....
        /*02c4*/ 	.word	0x00000a10
        /*02c8*/ 	.word	0x000000ff
        /*02cc*/ 	.word	0x000000e8
        /*02d0*/ 	.short	0x0100
        /*02d2*/ 	.byte	0x06
	.zero		1


	//   ....[30]....
        /*02d4*/ 	.word	0x00000b50
        /*02d8*/ 	.word	0x000000ff
        /*02dc*/ 	.word	0x000000f0
        /*02e0*/ 	.short	0x0100
        /*02e2*/ 	.byte	0x06
	.zero		1


	//   ....[31]....
        /*02e4*/ 	.word	0x00000b60
        /*02e8*/ 	.word	0x000000ff
        /*02ec*/ 	.word	0x00000100
        /*02f0*/ 	.short	0x0100
        /*02f2*/ 	.byte	0x06
	.zero		1


	//   ....[32]....
        /*02f4*/ 	.word	0x00000b70
        /*02f8*/ 	.word	0x000000ff
        /*02fc*/ 	.word	0x000000f8
        /*0300*/ 	.short	0x0100
        /*0302*/ 	.byte	0x06
	.zero		1


	//   ....[33]....
        /*0304*/ 	.word	0x00000b80
        /*0308*/ 	.word	0x000000ff
        /*030c*/ 	.word	0x00000108
        /*0310*/ 	.short	0x0100
        /*0312*/ 	.byte	0x06
	.zero		1


	//   ....[34]....
        /*0314*/ 	.word	0x00000cb0
        /*0318*/ 	.word	0x000000ff
        /*031c*/ 	.word	0x00000110
        /*0320*/ 	.short	0x0100
        /*0322*/ 	.byte	0x04
	.zero		1


	//   ....[35]....
        /*0324*/ 	.word	0x00000cc0
        /*0328*/ 	.word	0x000000ff
        /*032c*/ 	.word	0x00000130
        /*0330*/ 	.short	0x0100
        /*0332*/ 	.byte	0x04
	.zero		1


	//   ....[36]....
        /*0334*/ 	.word	0x00000cd0
        /*0338*/ 	.word	0x000000ff
        /*033c*/ 	.word	0x00000118
        /*0340*/ 	.short	0x0100
        /*0342*/ 	.byte	0x04
	.zero		1


	//   ....[37]....
        /*0344*/ 	.word	0x00000ce0
        /*0348*/ 	.word	0x000000ff
        /*034c*/ 	.word	0x00000138
        /*0350*/ 	.short	0x0100
        /*0352*/ 	.byte	0x04
	.zero		1


	//   ....[38]....
        /*0354*/ 	.word	0x00000cf0
        /*0358*/ 	.word	0x000000ff
        /*035c*/ 	.word	0x00000120
        /*0360*/ 	.short	0x0100
        /*0362*/ 	.byte	0x04
	.zero		1


	//   ....[39]....
        /*0364*/ 	.word	0x00000d00
        /*0368*/ 	.word	0x000000ff
        /*036c*/ 	.word	0x00000140
        /*0370*/ 	.short	0x0100
        /*0372*/ 	.byte	0x04
	.zero		1


	//   ....[40]....
        /*0374*/ 	.word	0x00000d10
        /*0378*/ 	.word	0x000000ff
        /*037c*/ 	.word	0x00000128
        /*0380*/ 	.short	0x0100
        /*0382*/ 	.byte	0x04
	.zero		1


	//   ....[41]....
        /*0384*/ 	.word	0x00000d20
        /*0388*/ 	.word	0x000000ff
        /*038c*/ 	.word	0x00000148
        /*0390*/ 	.short	0x0100
        /*0392*/ 	.byte	0x04
	.zero		1


	//   ....[42]....
        /*0394*/ 	.word	0x00000e10
        /*0398*/ 	.word	0x000000ff
        /*039c*/ 	.word	0x00000150
        /*03a0*/ 	.short	0x0100
        /*03a2*/ 	.byte	0x04
	.zero		1


	//   ....[43]....
        /*03a4*/ 	.word	0x00000e20
        /*03a8*/ 	.word	0x000000ff
        /*03ac*/ 	.word	0x00000160
        /*03b0*/ 	.short	0x0100
        /*03b2*/ 	.byte	0x04
	.zero		1


	//   ....[44]....
        /*03b4*/ 	.word	0x00000e30
        /*03b8*/ 	.word	0x000000ff
        /*03bc*/ 	.word	0x00000158
        /*03c0*/ 	.short	0x0100
        /*03c2*/ 	.byte	0x04
	.zero		1


	//   ....[45]....
        /*03c4*/ 	.word	0x00000e40
        /*03c8*/ 	.word	0x000000ff
        /*03cc*/ 	.word	0x00000168
        /*03d0*/ 	.short	0x0100
        /*03d2*/ 	.byte	0x04
	.zero		1


	//   ....[46]....
        /*03d4*/ 	.word	0x00001ad0
        /*03d8*/ 	.word	0x00000003
        /*03dc*/ 	.word	0x00000160
        /*03e0*/ 	.short	0x010a
        /*03e2*/ 	.byte	0xff
	.zero		1


	//   ....[47]....
        /*03e4*/ 	.word	0x00001b00
        /*03e8*/ 	.word	0x00000003
        /*03ec*/ 	.word	0x00000150
        /*03f0*/ 	.short	0x0101
        /*03f2*/ 	.byte	0xff
	.zero		1


	//   ....[48]....
        /*03f4*/ 	.word	0x00001bd0
        /*03f8*/ 	.word	0x000000ff
        /*03fc*/ 	.word	0x00000060
        /*0400*/ 	.short	0x010a
        /*0402*/ 	.byte	0x04
	.zero		1


	//   ....[49]....
        /*0404*/ 	.word	0x00001c50
        /*0408*/ 	.word	0x000000ff
        /*040c*/ 	.word	0x00000060
        /*0410*/ 	.short	0x010a
        /*0412*/ 	.byte	0x21
	.zero		1


	//   ....[50]....
        /*0414*/ 	.word	0x00001df0
        /*0418*/ 	.word	0x000000ff
        /*041c*/ 	.word	0x00000060
        /*0420*/ 	.short	0x010a
        /*0422*/ 	.byte	0x08
	.zero		1


	//   ....[51]....
        /*0424*/ 	.word	0x00001f00
        /*0428*/ 	.word	0x000000ff
        /*042c*/ 	.word	0x000000e8
        /*0430*/ 	.short	0x0101
        /*0432*/ 	.byte	0x06
	.zero		1


	//   ....[52]....
        /*0434*/ 	.word	0x00001f20
        /*0438*/ 	.word	0x000000ff
        /*043c*/ 	.word	0x00000060
        /*0440*/ 	.short	0x010a
        /*0442*/ 	.byte	0x04
	.zero		1


	//   ....[53]....
        /*0444*/ 	.word	0x00001fa0
        /*0448*/ 	.word	0x000000ff
        /*044c*/ 	.word	0x00000060
        /*0450*/ 	.short	0x010a
        /*0452*/ 	.byte	0x11
	.zero		1


	//   ....[54]....
        /*0454*/ 	.word	0x00002140
        /*0458*/ 	.word	0x000000ff
        /*045c*/ 	.word	0x00000060
        /*0460*/ 	.short	0x010a
        /*0462*/ 	.byte	0x07
	.zero		1


	//   ....[55]....
        /*0464*/ 	.word	0x00002280
        /*0468*/ 	.word	0x00000003
        /*046c*/ 	.word	0x000000f0
        /*0470*/ 	.short	0x010a
        /*0472*/ 	.byte	0xff
	.zero		1


	//   ....[56]....
        /*0474*/ 	.word	0x000023d0
        /*0478*/ 	.word	0x00000000
        /*047c*/ 	.word	0x00000000
        /*0480*/ 	.short	0x0101
        /*0482*/ 	.byte	0xff
	.zero		1


	//   ....[57]....
        /*0484*/ 	.word	0x00002980
        /*0488*/ 	.word	0x000000ff
        /*048c*/ 	.word	0x00000000
        /*0490*/ 	.short	0x010a
        /*0492*/ 	.byte	0x04
	.zero		1


	//   ....[58]....
        /*0494*/ 	.word	0x00002a10
        /*0498*/ 	.word	0x000000ff
        /*049c*/ 	.word	0x00000000
        /*04a0*/ 	.short	0x010a
        /*04a2*/ 	.byte	0x05
	.zero		1


	//   ....[59]....
        /*04a4*/ 	.word	0x00002aa0
        /*04a8*/ 	.word	0x000000ff
        /*04ac*/ 	.word	0x00000000
        /*04b0*/ 	.short	0x010a
        /*04b2*/ 	.byte	0x05
	.zero		1


	//   ....[60]....
        /*04b4*/ 	.word	0x00002b30
        /*04b8*/ 	.word	0x000000ff
        /*04bc*/ 	.word	0x00000000
        /*04c0*/ 	.short	0x010a
        /*04c2*/ 	.byte	0x05
	.zero		1


	//   ....[61]....
        /*04c4*/ 	.word	0x00002bc0
        /*04c8*/ 	.word	0x000000ff
        /*04cc*/ 	.word	0x00000000
        /*04d0*/ 	.short	0x010a
        /*04d2*/ 	.byte	0x05
	.zero		1


	//   ....[62]....
        /*04d4*/ 	.word	0x00002c50
        /*04d8*/ 	.word	0x000000ff
        /*04dc*/ 	.word	0x00000000
        /*04e0*/ 	.short	0x010a
        /*04e2*/ 	.byte	0x05
	.zero		1


	//   ....[63]....
        /*04e4*/ 	.word	0x00002ce0
        /*04e8*/ 	.word	0x000000ff
        /*04ec*/ 	.word	0x00000000
        /*04f0*/ 	.short	0x010a
        /*04f2*/ 	.byte	0x05
	.zero		1


	//   ....[64]....
        /*04f4*/ 	.word	0x00002d70
        /*04f8*/ 	.word	0x000000ff
        /*04fc*/ 	.word	0x00000000
        /*0500*/ 	.short	0x010a
        /*0502*/ 	.byte	0x05
	.zero		1


	//   ....[65]....
        /*0504*/ 	.word	0x00002e00
        /*0508*/ 	.word	0x000000ff
        /*050c*/ 	.word	0x00000000
        /*0510*/ 	.short	0x010a
        /*0512*/ 	.byte	0x05
	.zero		1


	//   ....[66]....
        /*0514*/ 	.word	0x00002e90
        /*0518*/ 	.word	0x000000ff
        /*051c*/ 	.word	0x00000000
        /*0520*/ 	.short	0x010a
        /*0522*/ 	.byte	0x05
	.zero		1


	//   ....[67]....
        /*0524*/ 	.word	0x00002f20
        /*0528*/ 	.word	0x000000ff
        /*052c*/ 	.word	0x00000000
        /*0530*/ 	.short	0x010a
        /*0532*/ 	.byte	0x05
	.zero		1


	//   ....[68]....
        /*0534*/ 	.word	0x00002fc0
        /*0538*/ 	.word	0x00000000
        /*053c*/ 	.word	0x00000000
        /*0540*/ 	.short	0x010a
        /*0542*/ 	.byte	0xff
	.zero		1


	//   ....[69]....
        /*0544*/ 	.word	0x000030e0
        /*0548*/ 	.word	0x00000002
        /*054c*/ 	.word	0x00000150
        /*0550*/ 	.short	0x010a
        /*0552*/ 	.byte	0xff
	.zero		1


	//   ....[70]....
        /*0554*/ 	.word	0x00003140
        /*0558*/ 	.word	0x00000004
        /*055c*/ 	.word	0x00000000
        /*0560*/ 	.short	0x0101
        /*0562*/ 	.byte	0xff
	.zero		1


	//   ....[71]....
        /*0564*/ 	.word	0x00003160
        /*0568*/ 	.word	0x000000ff
        /*056c*/ 	.word	0x00000100
        /*0570*/ 	.short	0x010a
        /*0572*/ 	.byte	0x04
	.zero		1


	//   ....[72]....
        /*0574*/ 	.word	0x00003280
        /*0578*/ 	.word	0x00000002
        /*057c*/ 	.word	0x000000f0
        /*0580*/ 	.short	0x010a
        /*0582*/ 	.byte	0xff
	.zero		1


	//   ....[73]....
        /*0584*/ 	.word	0x00003390
        /*0588*/ 	.word	0x00000002
        /*058c*/ 	.word	0x00000000
        /*0590*/ 	.short	0x0101
        /*0592*/ 	.byte	0xff
	.zero		1


	//   ....[74]....
        /*0594*/ 	.word	0x00003420
        /*0598*/ 	.word	0x000000ff
        /*059c*/ 	.word	0x00000100
        /*05a0*/ 	.short	0x0106
        /*05a2*/ 	.byte	0x04
	.zero		1


	//   ....[75]....
        /*05a4*/ 	.word	0x00003440
        /*05a8*/ 	.word	0x000000ff
        /*05ac*/ 	.word	0x00000100
        /*05b0*/ 	.short	0x010a
        /*05b2*/ 	.byte	0x04
	.zero		1


	//   ....[76]....
        /*05b4*/ 	.word	0x000034d0
        /*05b8*/ 	.word	0x000000ff
        /*05bc*/ 	.word	0x00000100
        /*05c0*/ 	.short	0x0106
        /*05c2*/ 	.byte	0x07
	.zero		1


	//   ....[77]....
        /*05c4*/ 	.word	0x00003510
        /*05c8*/ 	.word	0x00000000
        /*05cc*/ 	.word	0x00000100
        /*05d0*/ 	.short	0x010a
        /*05d2*/ 	.byte	0xff
	.zero		1


	//   ....[78]....
        /*05d4*/ 	.word	0x00003a20
        /*05d8*/ 	.word	0x00000000
        /*05dc*/ 	.word	0x000000f0
        /*05e0*/ 	.short	0x010a
        /*05e2*/ 	.byte	0xff
	.zero		1


	//   ....[79]....
        /*05e4*/ 	.word	0x00003b30
        /*05e8*/ 	.word	0x00000003
        /*05ec*/ 	.word	0x00000000
        /*05f0*/ 	.short	0x0101
        /*05f2*/ 	.byte	0xff
	.zero		1


	//   ....[80]....
        /*05f4*/ 	.word	0x00003b40
        /*05f8*/ 	.word	0x000000ff
        /*05fc*/ 	.word	0x00000000
        /*0600*/ 	.short	0x010a
        /*0602*/ 	.byte	0x04
	.zero		1


	//   ....[81]....
        /*0604*/ 	.word	0x00003b60
        /*0608*/ 	.word	0x000000ff
        /*060c*/ 	.word	0x00000130
        /*0610*/ 	.short	0x010a
        /*0612*/ 	.byte	0x16
	.zero		1


	//   ....[82]....
        /*0614*/ 	.word	0x00003c30
        /*0618*/ 	.word	0x000000ff
        /*061c*/ 	.word	0x00000000
        /*0620*/ 	.short	0x010a
        /*0622*/ 	.byte	0x05
	.zero		1


	//   ....[83]....
        /*0624*/ 	.word	0x00003d70
        /*0628*/ 	.word	0x000000ff
        /*062c*/ 	.word	0x00000000
        /*0630*/ 	.short	0x010a
        /*0632*/ 	.byte	0x04
	.zero		1


	//   ....[84]....
        /*0634*/ 	.word	0x00003f60
        /*0638*/ 	.word	0x000000ff
        /*063c*/ 	.word	0x00000000
        /*0640*/ 	.short	0x010a
        /*0642*/ 	.byte	0x04
	.zero		1


	//   ....[85]....
        /*0644*/ 	.word	0x00003ff0
        /*0648*/ 	.word	0x000000ff
        /*064c*/ 	.word	0x00000000
        /*0650*/ 	.short	0x010a
        /*0652*/ 	.byte	0x05
	.zero		1


	//   ....[86]....
        /*0654*/ 	.word	0x00004080
        /*0658*/ 	.word	0x000000ff
        /*065c*/ 	.word	0x00000000
        /*0660*/ 	.short	0x010a
        /*0662*/ 	.byte	0x05
	.zero		1


	//   ....[87]....
        /*0664*/ 	.word	0x00004110
        /*0668*/ 	.word	0x000000ff
        /*066c*/ 	.word	0x00000000
        /*0670*/ 	.short	0x010a
        /*0672*/ 	.byte	0x04
	.zero		1


	//   ....[88]....
        /*0674*/ 	.word	0x000045c0
        /*0678*/ 	.word	0x0000000c
        /*067c*/ 	.word	0x000000f0
        /*0680*/ 	.short	0x010a
        /*0682*/ 	.byte	0xff
	.zero		1


	//   ....[89]....
        /*0684*/ 	.word	0x00004730
        /*0688*/ 	.word	0x00000000
        /*068c*/ 	.word	0x00000000
        /*0690*/ 	.short	0x0101
        /*0692*/ 	.byte	0xff
	.zero		1


	//   ....[90]....
        /*0694*/ 	.word	0x00004bc0
        /*0698*/ 	.word	0x000000ff
        /*069c*/ 	.word	0x000000e8
        /*06a0*/ 	.short	0x010a
        /*06a2*/ 	.byte	0x15
	.zero		1


	//   ....[91]....
        /*06a4*/ 	.word	0x00004d40
        /*06a8*/ 	.word	0x000000ff
        /*06ac*/ 	.word	0x000000d0
        /*06b0*/ 	.short	0x010a
        /*06b2*/ 	.byte	0x15
	.zero		1


	//   ....[92]....
        /*06b4*/ 	.word	0x00004ec0
        /*06b8*/ 	.word	0x000000ff
        /*06bc*/ 	.word	0x000000c0
        /*06c0*/ 	.short	0x010b
        /*06c2*/ 	.byte	0x15
	.zero		1


	//   ....[93]....
        /*06c4*/ 	.word	0x00004ed0
        /*06c8*/ 	.word	0x000000ff
        /*06cc*/ 	.word	0x00000000
        /*06d0*/ 	.short	0x0101
        /*06d2*/ 	.byte	0x06
	.zero		1


	//   ....[94]....
        /*06d4*/ 	.word	0x00004ee0
        /*06d8*/ 	.word	0x000000ff
        /*06dc*/ 	.word	0x000000d8
        /*06e0*/ 	.short	0x010a
        /*06e2*/ 	.byte	0x15
	.zero		1


	//   ....[95]....
        /*06e4*/ 	.word	0x000050d0
        /*06e8*/ 	.word	0x000000ff
        /*06ec*/ 	.word	0x000000c8
        /*06f0*/ 	.short	0x010b
        /*06f2*/ 	.byte	0x15
	.zero		1


	//   ....[96]....
        /*06f4*/ 	.word	0x000050e0
        /*06f8*/ 	.word	0x000000ff
        /*06fc*/ 	.word	0x00000000
        /*0700*/ 	.short	0x0101
        /*0702*/ 	.byte	0x21
	.zero		1


	//   ....[97]....
        /*0704*/ 	.word	0x00005110
        /*0708*/ 	.word	0x000000ff
        /*070c*/ 	.word	0x000000d0
        /*0710*/ 	.short	0x010a
        /*0712*/ 	.byte	0x15
	.zero		1


	//   ....[98]....
        /*0714*/ 	.word	0x00005150
        /*0718*/ 	.word	0x00000000
        /*071c*/ 	.word	0x000000d8
        /*0720*/ 	.short	0x010a
        /*0722*/ 	.byte	0xff
	.zero		1


	//   ....[99]....
        /*0724*/ 	.word	0x00005450
        /*0728*/ 	.word	0x00000003
        /*072c*/ 	.word	0x000000f0
        /*0730*/ 	.short	0x010a
        /*0732*/ 	.byte	0xff
	.zero		1


	//   ....[100]....
        /*0734*/ 	.word	0x000055d0
        /*0738*/ 	.word	0x00000000
        /*073c*/ 	.word	0x00000000
        /*0740*/ 	.short	0x0101
        /*0742*/ 	.byte	0xff
	.zero		1


	//   ....[101]....
        /*0744*/ 	.word	0x00006120
        /*0748*/ 	.word	0x00000003
        /*074c*/ 	.word	0x000000c0
        /*0750*/ 	.short	0x010a
        /*0752*/ 	.byte	0xff
	.zero		1


	//   ....[102]....
        /*0754*/ 	.word	0x00006160
        /*0758*/ 	.word	0x0000004e
        /*075c*/ 	.word	0x00000110
        /*0760*/ 	.short	0x010a
        /*0762*/ 	.byte	0xff
	.zero		1


	//   ....[103]....
        /*0764*/ 	.word	0x000062a0
        /*0768*/ 	.word	0x00000003
        /*076c*/ 	.word	0x000000c0
        /*0770*/ 	.short	0x010a
        /*0772*/ 	.byte	0xff
	.zero		1


	//   ....[104]....
        /*0774*/ 	.word	0x00006400
        /*0778*/ 	.word	0x00000000
        /*077c*/ 	.word	0x00000000
        /*0780*/ 	.short	0x0101
        /*0782*/ 	.byte	0xff
	.zero		1


	//   ....[105]....
        /*0784*/ 	.word	0x00006460
        /*0788*/ 	.word	0x0000004e
        /*078c*/ 	.word	0x00000110
        /*0790*/ 	.short	0x010a
        /*0792*/ 	.byte	0xff
	.zero		1


	//   ....[106]....
        /*0794*/ 	.word	0x000077f0
        /*0798*/ 	.word	0x0000006f
        /*079c*/ 	.word	0x000000c0
        /*07a0*/ 	.short	0x010a
        /*07a2*/ 	.byte	0xff
	.zero		1


	//   ....[107]....
        /*07a4*/ 	.word	0x000078c0
        /*07a8*/ 	.word	0x0000006f
        /*07ac*/ 	.word	0x000000c0
        /*07b0*/ 	.short	0x010a
        /*07b2*/ 	.byte	0xff
	.zero		1


	//   ....[108]....
        /*07b4*/ 	.word	0x00007a20
        /*07b8*/ 	.word	0x00000000
        /*07bc*/ 	.word	0x00000000
        /*07c0*/ 	.short	0x0101
        /*07c2*/ 	.byte	0xff
	.zero		1


	//   ....[109]....
        /*07c4*/ 	.word	0x00007d80
        /*07c8*/ 	.word	0x000000ff
        /*07cc*/ 	.word	0x00000000
        /*07d0*/ 	.short	0x0101
        /*07d2*/ 	.byte	0x04
	.zero		1


	//   ....[110]....
        /*07d4*/ 	.word	0x00008fa0
        /*07d8*/ 	.word	0x00000003
        /*07dc*/ 	.word	0x00000160
        /*07e0*/ 	.short	0x010a
        /*07e2*/ 	.byte	0xff
	.zero		1


	//   ....[111]....
        /*07e4*/ 	.word	0x00009000
        /*07e8*/ 	.word	0x00000000
        /*07ec*/ 	.word	0x00000060
        /*07f0*/ 	.short	0x010a
        /*07f2*/ 	.byte	0xff
	.zero		1


	//   ....[112]....
        /*07f4*/ 	.word	0x00009060
        /*07f8*/ 	.word	0x00000000
        /*07fc*/ 	.word	0x00000060
        /*0800*/ 	.short	0x010a
        /*0802*/ 	.byte	0xff
	.zero		1


	//   ....[113]....
        /*0804*/ 	.word	0x000090b0
        /*0808*/ 	.word	0x00000003
        /*080c*/ 	.word	0x000000f0
        /*0810*/ 	.short	0x010a
        /*0812*/ 	.byte	0xff
	.zero		1


	//   ....[114]....
        /*0814*/ 	.word	0x00009110
        /*0818*/ 	.word	0x00000000
        /*081c*/ 	.word	0x00000000
        /*0820*/ 	.short	0x010a
        /*0822*/ 	.byte	0xff
	.zero		1


	//   ....[115]....
        /*0824*/ 	.word	0x00009170
        /*0828*/ 	.word	0x00000000
        /*082c*/ 	.word	0x00000000
        /*0830*/ 	.short	0x010a
        /*0832*/ 	.byte	0xff
	.zero		1


	//   ....[116]....
        /*0834*/ 	.word	0x000091d0
        /*0838*/ 	.word	0x00000000
        /*083c*/ 	.word	0x00000000
        /*0840*/ 	.short	0x010a
        /*0842*/ 	.byte	0xff
	.zero		1


	//   ....[117]....
        /*0844*/ 	.word	0x00009230
        /*0848*/ 	.word	0x00000000
        /*084c*/ 	.word	0x00000000
        /*0850*/ 	.short	0x010a
        /*0852*/ 	.byte	0xff
	.zero		1


	//   ....[118]....
        /*0854*/ 	.word	0x00009290
        /*0858*/ 	.word	0x00000000
        /*085c*/ 	.word	0x00000000
        /*0860*/ 	.short	0x010a
        /*0862*/ 	.byte	0xff
	.zero		1


	//   ....[119]....
        /*0864*/ 	.word	0x000092f0
        /*0868*/ 	.word	0x00000000
        /*086c*/ 	.word	0x00000000
        /*0870*/ 	.short	0x010a
        /*0872*/ 	.byte	0xff
	.zero		1


	//   ....[120]....
        /*0874*/ 	.word	0x00009350
        /*0878*/ 	.word	0x00000000
        /*087c*/ 	.word	0x00000000
        /*0880*/ 	.short	0x010a
        /*0882*/ 	.byte	0xff
	.zero		1


	//   ....[121]....
        /*0884*/ 	.word	0x000093b0
        /*0888*/ 	.word	0x00000000
        /*088c*/ 	.word	0x00000000
        /*0890*/ 	.short	0x010a
        /*0892*/ 	.byte	0xff
	.zero		1


	//   ....[122]....
        /*0894*/ 	.word	0x00009410
        /*0898*/ 	.word	0x00000000
        /*089c*/ 	.word	0x00000000
        /*08a0*/ 	.short	0x010a
        /*08a2*/ 	.byte	0xff
	.zero		1


	//   ....[123]....
        /*08a4*/ 	.word	0x00009470
        /*08a8*/ 	.word	0x00000000
        /*08ac*/ 	.word	0x00000000
        /*08b0*/ 	.short	0x010a
        /*08b2*/ 	.byte	0xff
	.zero		1


	//   ....[124]....
        /*08b4*/ 	.word	0x000094d0
        /*08b8*/ 	.word	0x00000000
        /*08bc*/ 	.word	0x00000000
        /*08c0*/ 	.short	0x010a
        /*08c2*/ 	.byte	0xff
	.zero		1


	//   ....[125]....
        /*08c4*/ 	.word	0x00009520
        /*08c8*/ 	.word	0x00000002
        /*08cc*/ 	.word	0x00000150
        /*08d0*/ 	.short	0x010a
        /*08d2*/ 	.byte	0xff
	.zero		1


	//   ....[126]....
        /*08d4*/ 	.word	0x00009580
        /*08d8*/ 	.word	0x00000002
        /*08dc*/ 	.word	0x00000100
        /*08e0*/ 	.short	0x010a
        /*08e2*/ 	.byte	0xff
	.zero		1


	//   ....[127]....
        /*08e4*/ 	.word	0x000095d0
        /*08e8*/ 	.word	0x00000002
        /*08ec*/ 	.word	0x000000f0
        /*08f0*/ 	.short	0x010a
        /*08f2*/ 	.byte	0xff
	.zero		1


	//   ....[128]....
        /*08f4*/ 	.word	0x00009630
        /*08f8*/ 	.word	0x00000000
        /*08fc*/ 	.word	0x00000100
        /*0900*/ 	.short	0x010a
        /*0902*/ 	.byte	0xff
	.zero		1


	//   ....[129]....
        /*0904*/ 	.word	0x00009680
        /*0908*/ 	.word	0x00000000
        /*090c*/ 	.word	0x000000f0
        /*0910*/ 	.short	0x010a
        /*0912*/ 	.byte	0xff
	.zero		1


	//   ....[130]....
        /*0914*/ 	.word	0x000096e0
        /*0918*/ 	.word	0x00000003
        /*091c*/ 	.word	0x00000130
        /*0920*/ 	.short	0x010a
        /*0922*/ 	.byte	0xff
	.zero		1


	//   ....[131]....
        /*0924*/ 	.word	0x00009740
        /*0928*/ 	.word	0x00000000
        /*092c*/ 	.word	0x00000000
        /*0930*/ 	.short	0x010a
        /*0932*/ 	.byte	0xff
	.zero		1


	//   ....[132]....
        /*0934*/ 	.word	0x000097a0
        /*0938*/ 	.word	0x00000000
        /*093c*/ 	.word	0x00000000
        /*0940*/ 	.short	0x010a
        /*0942*/ 	.byte	0xff
	.zero		1


	//   ....[133]....
        /*0944*/ 	.word	0x00009800
        /*0948*/ 	.word	0x00000000
        /*094c*/ 	.word	0x00000000
        /*0950*/ 	.short	0x010a
        /*0952*/ 	.byte	0xff
	.zero		1


	//   ....[134]....
        /*0954*/ 	.word	0x00009860
        /*0958*/ 	.word	0x00000000
        /*095c*/ 	.word	0x00000000
        /*0960*/ 	.short	0x010a
        /*0962*/ 	.byte	0xff
	.zero		1


	//   ....[135]....
        /*0964*/ 	.word	0x000098c0
        /*0968*/ 	.word	0x00000000
        /*096c*/ 	.word	0x00000000
        /*0970*/ 	.short	0x010a
        /*0972*/ 	.byte	0xff
	.zero		1


	//   ....[136]....
        /*0974*/ 	.word	0x00009910
        /*0978*/ 	.word	0x0000000c
        /*097c*/ 	.word	0x000000f0
        /*0980*/ 	.short	0x010a
        /*0982*/ 	.byte	0xff
	.zero		1


	//   ....[137]....
        /*0984*/ 	.word	0x00009970
        /*0988*/ 	.word	0x00000000
        /*098c*/ 	.word	0x000000e8
        /*0990*/ 	.short	0x010a
        /*0992*/ 	.byte	0xff
	.zero		1


	//   ....[138]....
        /*0994*/ 	.word	0x000099d0
        /*0998*/ 	.word	0x00000000
        /*099c*/ 	.word	0x000000d0
        /*09a0*/ 	.short	0x010a
        /*09a2*/ 	.byte	0xff
	.zero		1


	//   ....[139]....
        /*09a4*/ 	.word	0x00009a30
        /*09a8*/ 	.word	0x00000000
        /*09ac*/ 	.word	0x000000d8
        /*09b0*/ 	.short	0x010a
        /*09b2*/ 	.byte	0xff
	.zero		1


	//   ....[140]....
        /*09b4*/ 	.word	0x00009a90
        /*09b8*/ 	.word	0x00000000
        /*09bc*/ 	.word	0x000000d0
        /*09c0*/ 	.short	0x010a
        /*09c2*/ 	.byte	0xff
	.zero		1


	//   ....[141]....
        /*09c4*/ 	.word	0x00009ae0
        /*09c8*/ 	.word	0x00000003
        /*09cc*/ 	.word	0x000000f0
        /*09d0*/ 	.short	0x010a
        /*09d2*/ 	.byte	0xff
	.zero		1


	//   ....[142]....
        /*09d4*/ 	.word	0x00009b30
        /*09d8*/ 	.word	0x00000003
        /*09dc*/ 	.word	0x000000c0
        /*09e0*/ 	.short	0x010a
        /*09e2*/ 	.byte	0xff
	.zero		1


	//   ....[143]....
        /*09e4*/ 	.word	0x00009b80
        /*09e8*/ 	.word	0x0000004e
        /*09ec*/ 	.word	0x00000110
        /*09f0*/ 	.short	0x010a
        /*09f2*/ 	.byte	0xff
	.zero		1


	//   ....[144]....
        /*09f4*/ 	.word	0x00009bd0
        /*09f8*/ 	.word	0x0000006f
        /*09fc*/ 	.word	0x000000c0
        /*0a00*/ 	.short	0x010a
        /*0a02*/ 	.byte	0xff
	.zero		1


	//----- nvinfo : EIATTR_NUM_MBARRIERS
	.align		4
.L_47:
        /*0a04*/ 	.byte	0x03, 0x38
        /*0a06*/ 	.short	0x002e


	//----- nvinfo : EIATTR_EXIT_INSTR_OFFSETS
	.align		4
        /*0a08*/ 	.byte	0x04, 0x1c
        /*0a0a*/ 	.short	(.L_49 - .L_48)


	//   ....[0]....
.L_48:
        /*0a0c*/ 	.word	0x00002ff0


	//   ....[1]....
        /*0a10*/ 	.word	0x000034e0


	//   ....[2]....
        /*0a14*/ 	.word	0x00003540


	//   ....[3]....
        /*0a18*/ 	.word	0x00004370


	//   ....[4]....
        /*0a1c*/ 	.word	0x00005180


	//   ....[5]....
        /*0a20*/ 	.word	0x000051c0


	//   ....[6]....
        /*0a24*/ 	.word	0x00008f90


	//----- nvinfo : EIATTR_MAX_THREADS
	.align		4
.L_49:
        /*0a28*/ 	.byte	0x04, 0x05
        /*0a2a*/ 	.short	(.L_51 - .L_50)
.L_50:
        /*0a2c*/ 	.word	0x00000100
        /*0a30*/ 	.word	0x00000001
        /*0a34*/ 	.word	0x00000001


	//----- nvinfo : EIATTR_CRS_STACK_SIZE
	.align		4
.L_51:
        /*0a38*/ 	.byte	0x04, 0x1e
        /*0a3a*/ 	.short	(.L_53 - .L_52)
.L_52:
        /*0a3c*/ 	.word	0x00000000


	//----- nvinfo : EIATTR_CBANK_PARAM_SIZE
	.align		4
.L_53:
        /*0a40*/ 	.byte	0x03, 0x19
        /*0a42*/ 	.short	0x0800


	//----- nvinfo : EIATTR_PARAM_CBANK
	.align		4
        /*0a44*/ 	.byte	0x04, 0x0a
        /*0a46*/ 	.short	(.L_55 - .L_54)
	.align		4
.L_54:
        /*0a48*/ 	.word	index@(.nv.constant0._ZN7cutlass13device_kernelINS_4gemm6kernel13GemmUniversalIN4cute5tupleIJiiiiEEENS1_10collective13CollectiveMmaINS1_35MainloopSm100TmaUmmaWarpSpecializedILi12ELi2ELi4ENS5_IJNS4_1CILi1EEENSA_ILi8EEESB_EEEEENS5_IJNSA_ILi128EEESF_NSA_ILi64EEEEEEaNS5_IJlSB_lEEEaSI_NS4_8TiledMMAINS4_8MMA_AtomIJNS4_15SM100_MMA_S8_SSIaaiLi128ELi128ELNS4_4UMMA5MajorE0ELSN_0ELNSM_8SaturateE0EEEEEENS4_6LayoutINS5_IJSB_SB_SB_EEENS5_IJNSA_ILi0EEEST_ST_EEEEENS5_IJNS4_10UnderscoreESW_SW_EEEEENS4_23SM90_TMA_LOAD_MULTICASTENS4_14ComposedLayoutINS4_7SwizzleILi2ELi4ELi3EEENS4_18smem_ptr_flag_bitsILi8EEENSR_INS5_IJSC_SG_EEENS5_IJSG_SB_EEEEEEEvNS4_8identityENS4_13SM90_TMA_LOADES18_vS19_EENS_8epilogue10collective18CollectiveEpilogueINS1C_23Sm100TmaWarpSpecializedILi2ELi2ELi64ELb0ELb0EEEJSH_NS5_IJNSR_ISF_SB_EENSR_ISG_SB_EEEEEaSI_aSI_NS1C_6fusion15FusionCallbacksIS1G_NS1K_17LinearCombinationIaiaiLNS_15FloatRoundStyleE2EEESH_S1J_JEEENS4_5SM1004TMEM4LOAD26SM100_TMEM_LOAD_32dp32b64xES1A_S18_NS4_39AutoVectorizingCopyWithAssumedAlignmentILi128EEENS4_14SM90_TMA_STOREES18_S1V_S1V_EEEvvEEEEvNT_6ParamsE)
        /*0a4c*/ 	.short	0x0380
        /*0a4e*/ 	.short	0x0800


	//----- nvinfo : EIATTR_SW_WAR
	.align		4
.L_55:
        /*0a50*/ 	.byte	0x04, 0x36
        /*0a52*/ 	.short	(.L_57 - .L_56)
.L_56:
        /*0a54*/ 	.word	0x00000008
.L_57:


//--------------------- .nv.callgraph             --------------------------
	.section	.nv.callgraph,"",@"SHT_CUDA_CALLGRAPH"
	.align	4
	.sectionentsize	8
	.align		4
        /*0000*/ 	.word	0x00000000
	.align		4
        /*0004*/ 	.word	0xffffffff
	.align		4
        /*0008*/ 	.word	index@(_ZN7cutlass13device_kernelINS_4gemm6kernel13GemmUniversalIN4cute5tupleIJiiiiEEENS1_10collective13CollectiveMmaINS1_35MainloopSm100TmaUmmaWarpSpecializedILi12ELi2ELi4ENS5_IJNS4_1CILi1EEENSA_ILi8EEESB_EEEEENS5_IJNSA_ILi128EEESF_NSA_ILi64EEEEEEaNS5_IJlSB_lEEEaSI_NS4_8TiledMMAINS4_8MMA_AtomIJNS4_15SM100_MMA_S8_SSIaaiLi128ELi128ELNS4_4UMMA5MajorE0ELSN_0ELNSM_8SaturateE0EEEEEENS4_6LayoutINS5_IJSB_SB_SB_EEENS5_IJNSA_ILi0EEEST_ST_EEEEENS5_IJNS4_10UnderscoreESW_SW_EEEEENS4_23SM90_TMA_LOAD_MULTICASTENS4_14ComposedLayoutINS4_7SwizzleILi2ELi4ELi3EEENS4_18smem_ptr_flag_bitsILi8EEENSR_INS5_IJSC_SG_EEENS5_IJSG_SB_EEEEEEEvNS4_8identityENS4_13SM90_TMA_LOADES18_vS19_EENS_8epilogue10collective18CollectiveEpilogueINS1C_23Sm100TmaWarpSpecializedILi2ELi2ELi64ELb0ELb0EEEJSH_NS5_IJNSR_ISF_SB_EENSR_ISG_SB_EEEEEaSI_aSI_NS1C_6fusion15FusionCallbacksIS1G_NS1K_17LinearCombinationIaiaiLNS_15FloatRoundStyleE2EEESH_S1J_JEEENS4_5SM1004TMEM4LOAD26SM100_TMEM_LOAD_32dp32b64xES1A_S18_NS4_39AutoVectorizingCopyWithAssumedAlignmentILi128EEENS4_14SM90_TMA_STOREES18_S1V_S1V_EEEvvEEEEvNT_6ParamsE)
	.align		4
        /*000c*/ 	.word	index@(__assertfail)
	.align		4
        /*0010*/ 	.word	0x00000000
	.align		4
        /*0014*/ 	.word	0xfffffffe
	.align		4
        /*0018*/ 	.word	0x00000000
	.align		4
        /*001c*/ 	.word	0xfffffffd
	.align		4
        /*0020*/ 	.word	0x00000000
	.align		4
        /*0024*/ 	.word	0xfffffffc


//--------------------- .nv.constant4             --------------------------
	.section	.nv.constant4,"a",@progbits
	.align	8
	.align		8
.nv.constant4:
        /*0000*/ 	.dword	__assertfail
	.align		8
        /*0008*/ 	.dword	__unnamed_1
	.align		8
        /*0010*/ 	.dword	__unnamed_2
	.align		8
        /*0018*/ 	.dword	_ZN40_INTERNAL_78219f95_4_k_cu_e36f144f_196294cuda3std3__45__cpo5beginE
	.align		8
        /*0020*/ 	.dword	_ZN40_INTERNAL_78219f95_4_k_cu_e36f144f_196294cuda3std3__45__cpo3endE
	.align		8
        /*0028*/ 	.dword	_ZN40_INTERNAL_78219f95_4_k_cu_e36f144f_196294cuda3std3__45__cpo6cbeginE
	.align		8
        /*0030*/ 	.dword	_ZN40_INTERNAL_78219f95_4_k_cu_e36f144f_196294cuda3std3__45__cpo4cendE
	.align		8
        /*0038*/ 	.dword	_ZN40_INTERNAL_78219f95_4_k_cu_e36f144f_196294cuda3std3__442_GLOBAL__N__78219f95_4_k_cu_e36f144f_196296ignoreE
	.align		8
        /*0040*/ 	.dword	_ZN40_INTERNAL_78219f95_4_k_cu_e36f144f_196294cuda3std3__419piecewise_constructE
	.align		8
        /*0048*/ 	.dword	_ZN40_INTERNAL_78219f95_4_k_cu_e36f144f_196294cuda3std3__48in_placeE
	.align		8
        /*0050*/ 	.dword	_ZN40_INTERNAL_78219f95_4_k_cu_e36f144f_196294cuda3std6ranges3__45__cpo4swapE
	.align		8
        /*0058*/ 	.dword	_ZN40_INTERNAL_78219f95_4_k_cu_e36f144f_196294cuda3std6ranges3__45__cpo9iter_moveE
	.align		8
        /*0060*/ 	.dword	_ZN40_INTERNAL_78219f95_4_k_cu_e36f144f_196294cute7productE
	.align		8
        /*0068*/ 	.dword	_ZN40_INTERNAL_78219f95_4_k_cu_e36f144f_196294cute1_E
	.align		8
        /*0070*/ 	.dword	$str$25
	.align		8
        /*0078*/ 	.dword	$str$26
	.align		8
        /*0080*/ 	.dword	$str$27
	.align		8
        /*0088*/ 	.dword	$str$28


//--------------------- .text._ZN7cutlass13device_kernelINS_4gemm6kernel13GemmUniversalIN4cute5tupleIJiiiiEEENS1_10collective13CollectiveMmaINS1_35MainloopSm100TmaUmmaWarpSpecializedILi12ELi2ELi4ENS5_IJNS4_1CILi1EEENSA_ILi8EEESB_EEEEENS5_IJNSA_ILi128EEESF_NSA_ILi64EEEEEEaNS5_IJlSB_lEEEaSI_NS4_8TiledMMAINS4_8MMA_AtomIJNS4_15SM100_MMA_S8_SSIaaiLi128ELi128ELNS4_4UMMA5MajorE0ELSN_0ELNSM_8SaturateE0EEEEEENS4_6LayoutINS5_IJSB_SB_SB_EEENS5_IJNSA_ILi0EEEST_ST_EEEEENS5_IJNS4_10UnderscoreESW_SW_EEEEENS4_23SM90_TMA_LOAD_MULTICASTENS4_14ComposedLayoutINS4_7SwizzleILi2ELi4ELi3EEENS4_18smem_ptr_flag_bitsILi8EEENSR_INS5_IJSC_SG_EEENS5_IJSG_SB_EEEEEEEvNS4_8identityENS4_13SM90_TMA_LOADES18_vS19_EENS_8epilogue10collective18CollectiveEpilogueINS1C_23Sm100TmaWarpSpecializedILi2ELi2ELi64ELb0ELb0EEEJSH_NS5_IJNSR_ISF_SB_EENSR_ISG_SB_EEEEEaSI_aSI_NS1C_6fusion15FusionCallbacksIS1G_NS1K_17LinearCombinationIaiaiLNS_15FloatRoundStyleE2EEESH_S1J_JEEENS4_5SM1004TMEM4LOAD26SM100_TMEM_LOAD_32dp32b64xES1A_S18_NS4_39AutoVectorizingCopyWithAssumedAlignmentILi128EEENS4_14SM90_TMA_STOREES18_S1V_S1V_EEEvvEEEEvNT_6ParamsE --------------------------
	.section	.text._ZN7cutlass13device_kernelINS_4gemm6kernel13GemmUniversalIN4cute5tupleIJiiiiEEENS1_10collective13CollectiveMmaINS1_35MainloopSm100TmaUmmaWarpSpecializedILi12ELi2ELi4ENS5_IJNS4_1CILi1EEENSA_ILi8EEESB_EEEEENS5_IJNSA_ILi128EEESF_NSA_ILi64EEEEEEaNS5_IJlSB_lEEEaSI_NS4_8TiledMMAINS4_8MMA_AtomIJNS4_15SM100_MMA_S8_SSIaaiLi128ELi128ELNS4_4UMMA5MajorE0ELSN_0ELNSM_8SaturateE0EEEEEENS4_6LayoutINS5_IJSB_SB_SB_EEENS5_IJNSA_ILi0EEEST_ST_EEEEENS5_IJNS4_10UnderscoreESW_SW_EEEEENS4_23SM90_TMA_LOAD_MULTICASTENS4_14ComposedLayoutINS4_7SwizzleILi2ELi4ELi3EEENS4_18smem_ptr_flag_bitsILi8EEENSR_INS5_IJSC_SG_EEENS5_IJSG_SB_EEEEEEEvNS4_8identityENS4_13SM90_TMA_LOADES18_vS19_EENS_8epilogue10collective18CollectiveEpilogueINS1C_23Sm100TmaWarpSpecializedILi2ELi2ELi64ELb0ELb0EEEJSH_NS5_IJNSR_ISF_SB_EENSR_ISG_SB_EEEEEaSI_aSI_NS1C_6fusion15FusionCallbacksIS1G_NS1K_17LinearCombinationIaiaiLNS_15FloatRoundStyleE2EEESH_S1J_JEEENS4_5SM1004TMEM4LOAD26SM100_TMEM_LOAD_32dp32b64xES1A_S18_NS4_39AutoVectorizingCopyWithAssumedAlignmentILi128EEENS4_14SM90_TMA_STOREES18_S1V_S1V_EEEvvEEEEvNT_6ParamsE,"ax",@progbits
	.align	128
.text._ZN7cutlass13device_kernelINS_4gemm6kernel13GemmUniversalIN4cute5tupleIJiiiiEEENS1_10collective13CollectiveMmaINS1_35MainloopSm100TmaUmmaWarpSpecializedILi12ELi2ELi4ENS5_IJNS4_1CILi1EEENSA_ILi8EEESB_EEEEENS5_IJNSA_ILi128EEESF_NSA_ILi64EEEEEEaNS5_IJlSB_lEEEaSI_NS4_8TiledMMAINS4_8MMA_AtomIJNS4_15SM100_MMA_S8_SSIaaiLi128ELi128ELNS4_4UMMA5MajorE0ELSN_0ELNSM_8SaturateE0EEEEEENS4_6LayoutINS5_IJSB_SB_SB_EEENS5_IJNSA_ILi0EEEST_ST_EEEEENS5_IJNS4_10UnderscoreESW_SW_EEEEENS4_23SM90_TMA_LOAD_MULTICASTENS4_14ComposedLayoutINS4_7SwizzleILi2ELi4ELi3EEENS4_18smem_ptr_flag_bitsILi8EEENSR_INS5_IJSC_SG_EEENS5_IJSG_SB_EEEEEEEvNS4_8identityENS4_13SM90_TMA_LOADES18_vS19_EENS_8epilogue10collective18CollectiveEpilogueINS1C_23Sm100TmaWarpSpecializedILi2ELi2ELi64ELb0ELb0EEEJSH_NS5_IJNSR_ISF_SB_EENSR_ISG_SB_EEEEEaSI_aSI_NS1C_6fusion15FusionCallbacksIS1G_NS1K_17LinearCombinationIaiaiLNS_15FloatRoundStyleE2EEESH_S1J_JEEENS4_5SM1004TMEM4LOAD26SM100_TMEM_LOAD_32dp32b64xES1A_S18_NS4_39AutoVectorizingCopyWithAssumedAlignmentILi128EEENS4_14SM90_TMA_STOREES18_S1V_S1V_EEEvvEEEEvNT_6ParamsE:
        .type           _ZN7cutlass13device_kernelINS_4gemm6kernel13GemmUniversalIN4cute5tupleIJiiiiEEENS1_10collective13CollectiveMmaINS1_35MainloopSm100TmaUmmaWarpSpecializedILi12ELi2ELi4ENS5_IJNS4_1CILi1EEENSA_ILi8EEESB_EEEEENS5_IJNSA_ILi128EEESF_NSA_ILi64EEEEEEaNS5_IJlSB_lEEEaSI_NS4_8TiledMMAINS4_8MMA_AtomIJNS4_15SM100_MMA_S8_SSIaaiLi128ELi128ELNS4_4UMMA5MajorE0ELSN_0ELNSM_8SaturateE0EEEEEENS4_6LayoutINS5_IJSB_SB_SB_EEENS5_IJNSA_ILi0EEEST_ST_EEEEENS5_IJNS4_10UnderscoreESW_SW_EEEEENS4_23SM90_TMA_LOAD_MULTICASTENS4_14ComposedLayoutINS4_7SwizzleILi2ELi4ELi3EEENS4_18smem_ptr_flag_bitsILi8EEENSR_INS5_IJSC_SG_EEENS5_IJSG_SB_EEEEEEEvNS4_8identityENS4_13SM90_TMA_LOADES18_vS19_EENS_8epilogue10collective18CollectiveEpilogueINS1C_23Sm100TmaWarpSpecializedILi2ELi2ELi64ELb0ELb0EEEJSH_NS5_IJNSR_ISF_SB_EENSR_ISG_SB_EEEEEaSI_aSI_NS1C_6fusion15FusionCallbacksIS1G_NS1K_17LinearCombinationIaiaiLNS_15FloatRoundStyleE2EEESH_S1J_JEEENS4_5SM1004TMEM4LOAD26SM100_TMEM_LOAD_32dp32b64xES1A_S18_NS4_39AutoVectorizingCopyWithAssumedAlignmentILi128EEENS4_14SM90_TMA_STOREES18_S1V_S1V_EEEvvEEEEvNT_6ParamsE,@function
        .size           _ZN7cutlass13device_kernelINS_4gemm6kernel13GemmUniversalIN4cute5tupleIJiiiiEEENS1_10collective13CollectiveMmaINS1_35MainloopSm100TmaUmmaWarpSpecializedILi12ELi2ELi4ENS5_IJNS4_1CILi1EEENSA_ILi8EEESB_EEEEENS5_IJNSA_ILi128EEESF_NSA_ILi64EEEEEEaNS5_IJlSB_lEEEaSI_NS4_8TiledMMAINS4_8MMA_AtomIJNS4_15SM100_MMA_S8_SSIaaiLi128ELi128ELNS4_4UMMA5MajorE0ELSN_0ELNSM_8SaturateE0EEEEEENS4_6LayoutINS5_IJSB_SB_SB_EEENS5_IJNSA_ILi0EEEST_ST_EEEEENS5_IJNS4_10UnderscoreESW_SW_EEEEENS4_23SM90_TMA_LOAD_MULTICASTENS4_14ComposedLayoutINS4_7SwizzleILi2ELi4ELi3EEENS4_18smem_ptr_flag_bitsILi8EEENSR_INS5_IJSC_SG_EEENS5_IJSG_SB_EEEEEEEvNS4_8identityENS4_13SM90_TMA_LOADES18_vS19_EENS_8epilogue10collective18CollectiveEpilogueINS1C_23Sm100TmaWarpSpecializedILi2ELi2ELi64ELb0ELb0EEEJSH_NS5_IJNSR_ISF_SB_EENSR_ISG_SB_EEEEEaSI_aSI_NS1C_6fusion15FusionCallbacksIS1G_NS1K_17LinearCombinationIaiaiLNS_15FloatRoundStyleE2EEESH_S1J_JEEENS4_5SM1004TMEM4LOAD26SM100_TMEM_LOAD_32dp32b64xES1A_S18_NS4_39AutoVectorizingCopyWithAssumedAlignmentILi128EEENS4_14SM90_TMA_STOREES18_S1V_S1V_EEEvvEEEEvNT_6ParamsE,(.L_x_174 - _ZN7cutlass13device_kernelINS_4gemm6kernel13GemmUniversalIN4cute5tupleIJiiiiEEENS1_10collective13CollectiveMmaINS1_35MainloopSm100TmaUmmaWarpSpecializedILi12ELi2ELi4ENS5_IJNS4_1CILi1EEENSA_ILi8EEESB_EEEEENS5_IJNSA_ILi128EEESF_NSA_ILi64EEEEEEaNS5_IJlSB_lEEEaSI_NS4_8TiledMMAINS4_8MMA_AtomIJNS4_15SM100_MMA_S8_SSIaaiLi128ELi128ELNS4_4UMMA5MajorE0ELSN_0ELNSM_8SaturateE0EEEEEENS4_6LayoutINS5_IJSB_SB_SB_EEENS5_IJNSA_ILi0EEEST_ST_EEEEENS5_IJNS4_10UnderscoreESW_SW_EEEEENS4_23SM90_TMA_LOAD_MULTICASTENS4_14ComposedLayoutINS4_7SwizzleILi2ELi4ELi3EEENS4_18smem_ptr_flag_bitsILi8EEENSR_INS5_IJSC_SG_EEENS5_IJSG_SB_EEEEEEEvNS4_8identityENS4_13SM90_TMA_LOADES18_vS19_EENS_8epilogue10collective18CollectiveEpilogueINS1C_23Sm100TmaWarpSpecializedILi2ELi2ELi64ELb0ELb0EEEJSH_NS5_IJNSR_ISF_SB_EENSR_ISG_SB_EEEEEaSI_aSI_NS1C_6fusion15FusionCallbacksIS1G_NS1K_17LinearCombinationIaiaiLNS_15FloatRoundStyleE2EEESH_S1J_JEEENS4_5SM1004TMEM4LOAD26SM100_TMEM_LOAD_32dp32b64xES1A_S18_NS4_39AutoVectorizingCopyWithAssumedAlignmentILi128EEENS4_14SM90_TMA_STOREES18_S1V_S1V_EEEvvEEEEvNT_6ParamsE)
        .other          _ZN7cutlass13device_kernelINS_4gemm6kernel13GemmUniversalIN4cute5tupleIJiiiiEEENS1_10collective13CollectiveMmaINS1_35MainloopSm100TmaUmmaWarpSpecializedILi12ELi2ELi4ENS5_IJNS4_1CILi1EEENSA_ILi8EEESB_EEEEENS5_IJNSA_ILi128EEESF_NSA_ILi64EEEEEEaNS5_IJlSB_lEEEaSI_NS4_8TiledMMAINS4_8MMA_AtomIJNS4_15SM100_MMA_S8_SSIaaiLi128ELi128ELNS4_4UMMA5MajorE0ELSN_0ELNSM_8SaturateE0EEEEEENS4_6LayoutINS5_IJSB_SB_SB_EEENS5_IJNSA_ILi0EEEST_ST_EEEEENS5_IJNS4_10UnderscoreESW_SW_EEEEENS4_23SM90_TMA_LOAD_MULTICASTENS4_14ComposedLayoutINS4_7SwizzleILi2ELi4ELi3EEENS4_18smem_ptr_flag_bitsILi8EEENSR_INS5_IJSC_SG_EEENS5_IJSG_SB_EEEEEEEvNS4_8identityENS4_13SM90_TMA_LOADES18_vS19_EENS_8epilogue10collective18CollectiveEpilogueINS1C_23Sm100TmaWarpSpecializedILi2ELi2ELi64ELb0ELb0EEEJSH_NS5_IJNSR_ISF_SB_EENSR_ISG_SB_EEEEEaSI_aSI_NS1C_6fusion15FusionCallbacksIS1G_NS1K_17LinearCombinationIaiaiLNS_15FloatRoundStyleE2EEESH_S1J_JEEENS4_5SM1004TMEM4LOAD26SM100_TMEM_LOAD_32dp32b64xES1A_S18_NS4_39AutoVectorizingCopyWithAssumedAlignmentILi128EEENS4_14SM90_TMA_STOREES18_S1V_S1V_EEEvvEEEEvNT_6ParamsE,@"STO_CUDA_ENTRY STV_DEFAULT"
_ZN7cutlass13device_kernelINS_4gemm6kernel13GemmUniversalIN4cute5tupleIJiiiiEEENS1_10collective13CollectiveMmaINS1_35MainloopSm100TmaUmmaWarpSpecializedILi12ELi2ELi4ENS5_IJNS4_1CILi1EEENSA_ILi8EEESB_EEEEENS5_IJNSA_ILi128EEESF_NSA_ILi64EEEEEEaNS5_IJlSB_lEEEaSI_NS4_8TiledMMAINS4_8MMA_AtomIJNS4_15SM100_MMA_S8_SSIaaiLi128ELi128ELNS4_4UMMA5MajorE0ELSN_0ELNSM_8SaturateE0EEEEEENS4_6LayoutINS5_IJSB_SB_SB_EEENS5_IJNSA_ILi0EEEST_ST_EEEEENS5_IJNS4_10UnderscoreESW_SW_EEEEENS4_23SM90_TMA_LOAD_MULTICASTENS4_14ComposedLayoutINS4_7SwizzleILi2ELi4ELi3EEENS4_18smem_ptr_flag_bitsILi8EEENSR_INS5_IJSC_SG_EEENS5_IJSG_SB_EEEEEEEvNS4_8identityENS4_13SM90_TMA_LOADES18_vS19_EENS_8epilogue10collective18CollectiveEpilogueINS1C_23Sm100TmaWarpSpecializedILi2ELi2ELi64ELb0ELb0EEEJSH_NS5_IJNSR_ISF_SB_EENSR_ISG_SB_EEEEEaSI_aSI_NS1C_6fusion15FusionCallbacksIS1G_NS1K_17LinearCombinationIaiaiLNS_15FloatRoundStyleE2EEESH_S1J_JEEENS4_5SM1004TMEM4LOAD26SM100_TMEM_LOAD_32dp32b64xES1A_S18_NS4_39AutoVectorizingCopyWithAssumedAlignmentILi128EEENS4_14SM90_TMA_STOREES18_S1V_S1V_EEEvvEEEEvNT_6ParamsE:
[----:B------:R-:W1:Y:S01]  /*0000*/  LDC R1, c[0x0][0x37c] ;  /* 0x0000df00ff017b82 */ /* 0x000e620000000800 */
[----:B------:R-:W2:Y:S01]  /*0010*/  S2R R158, SR_TID.X ;  /* 0x00000000009e7919 */ /* 0x000ea20000002100 */
[----:B------:R-:W3:Y:S01]  /*0020*/  LDCU.64 UR8, c[0x0][0x890] ;  /* 0x00011200ff0877ac */ /* 0x000ee20008000a00 */
[----:B------:R-:W-:Y:S02]  /*0030*/  PRMT R145, RZ, 0x7610, R145 ;  /* 0x00007610ff917816 */ /* 0x000fe40000000091 */
[----:B------:R-:W-:Y:S01]  /*0040*/  ELECT P3, URZ, PT ;  /* 0x0000000000ff782f */ /* 0x000fe20003860000 */
[----:B---3--:R-:W-:-:S04]  /*0050*/  UISETP.NE.U32.AND UP0, UPT, UR8, URZ, UPT ;  /* 0x000000ff0800728c */ /* 0x008fc8000bf05070 */
[----:B------:R-:W-:Y:S01]  /*0060*/  UISETP.NE.AND.EX UP0, UPT, UR9, URZ, UPT, UP0 ;  /* 0x000000ff0900728c */ /* 0x000fe2000bf05300 */
[----:B--2---:R-:W-:-:S05]  /*0070*/  SHF.R.U32.HI R146, RZ, 0x5, R158 ;  /* 0x00000005ff927819 */ /* 0x004fca000001169e */
[----:B------:R-:W2:Y:S02]  /*0080*/  SHFL.IDX PT, R0, R146, RZ, 0x1f ;  /* 0x00001fff92007589 */ /* 0x000ea400000e0000 */
[----:B--2---:R-:W-:Y:S01]  /*0090*/  R2UR UR17, R0 ;  /* 0x00000000001172ca */ /* 0x004fe200000e0000 */
[----:B-1----:R-:W-:-:S14]  /*00a0*/  BRA.U UP0, `(.L_x_0) ;  /* 0x0000000100307547 */ /* 0x002fdc000b800000 */
[----:B------:R-:W1:Y:S02]  /*00b0*/  LDCU.64 UR4, c[0x0][0x888] ;  /* 0x00011100ff0477ac */ /* 0x000e640008000a00 */
[----:B-1----:R-:W-:-:S04]  /*00c0*/  UISETP.NE.U32.AND UP0, UPT, UR4, URZ, UPT ;  /* 0x000000ff0400728c */ /* 0x002fc8000bf05070 */
[----:B------:R-:W-:-:S09]  /*00d0*/  UISETP.NE.AND.EX UP0, UPT, UR5, URZ, UPT, UP0 ;  /* 0x000000ff0500728c */ /* 0x000fd2000bf05300 */
[----:B------:R-:W-:Y:S05]  /*00e0*/  BRA.U !UP0, `(.L_x_1) ;  /* 0x0000000108147547 */ /* 0x000fea000b800000 */
[----:B------:R-:W1:Y:S01]  /*00f0*/  LDC.64 R72, c[0x0][0x888] ;  /* 0x00022200ff487b82 */ /* 0x000e620000000a00 */
[----:B------:R-:W1:Y:S02]  /*0100*/  LDCU.64 UR4, c[0x0][0x358] ;  /* 0x00006b00ff0477ac */ /* 0x000e640008000a00 */
[----:B-1----:R1:W5:Y:S01]  /*0110*/  LDG.E R72, desc[UR4][R72.64] ;  /* 0x0000000448487981 */ /* 0x002362000c1e1900 */
[----:B------:R-:W-:Y:S01]  /*0120*/  HFMA2 R145, -RZ, RZ, 0, 5.9604644775390625e-08 ;  /* 0x00000001ff917431 */ /* 0x000fe200000001ff */
[----:B------:R-:W-:Y:S05]  /*0130*/  BRA `(.L_x_0) ;  /* 0x00000000000c7947 */ /* 0x000fea0003800000 */
.L_x_1:
[----:B------:R-:W1:Y:S01]  /*0140*/  LDCU UR4, c[0x0][0x880] ;  /* 0x00011000ff0477ac */ /* 0x000e620008000800 */
[----:B------:R-:W-:Y:S01]  /*0150*/  HFMA2 R145, -RZ, RZ, 0, 5.9604644775390625e-08 ;  /* 0x00000001ff917431 */ /* 0x000fe200000001ff */
[----:B-1----:R-:W-:-:S07]  /*0160*/  MOV R72, UR4 ;  /* 0x0000000400487c02 */ /* 0x002fce0008000f00 */
.L_x_0:
[----:B------:R-:W2:Y:S02]  /*0170*/  LDCU.64 UR4, c[0x0][0x8b0] ;  /* 0x00011600ff0477ac */ /* 0x000ea40008000a00 */
[----:B--2---:R-:W-:-:S04]  /*0180*/  UISETP.NE.U32.AND UP0, UPT, UR4, URZ, UPT ;  /* 0x000000ff0400728c */ /* 0x004fc8000bf05070 */
[----:B------:R-:W-:-:S09]  /*0190*/  UISETP.NE.AND.EX UP0, UPT, UR5, URZ, UPT, UP0 ;  /* 0x000000ff0500728c */ /* 0x000fd2000bf05300 */
[----:B------:R-:W-:Y:S05]  /*01a0*/  BRA.U UP0, `(.L_x_2) ;  /* 0x0000000100287547 */ /* 0x000fea000b800000 */
[----:B------:R-:W2:Y:S02]  /*01b0*/  LDCU.64 UR4, c[0x0][0x8a8] ;  /* 0x00011500ff0477ac */ /* 0x000ea40008000a00 */
[----:B--2---:R-:W-:-:S04]  /*01c0*/  UISETP.NE.U32.AND UP0, UPT, UR4, URZ, UPT ;  /* 0x000000ff0400728c */ /* 0x004fc8000bf05070 */
[----:B------:R-:W-:-:S09]  /*01d0*/  UISETP.NE.AND.EX UP0, UPT, UR5, URZ, UPT, UP0 ;  /* 0x000000ff0500728c */ /* 0x000fd2000bf05300 */
[----:B------:R-:W-:Y:S05]  /*01e0*/  BRA.U !UP0, `(.L_x_3) ;  /* 0x0000000108107547 */ /* 0x000fea000b800000 */
[----:B------:R-:W2:Y:S01]  /*01f0*/  LDC.64 R70, c[0x0][0x8a8] ;  /* 0x00022a00ff467b82 */ /* 0x000ea20000000a00 */
[----:B------:R-:W2:Y:S02]  /*0200*/  LDCU.64 UR4, c[0x0][0x358] ;  /* 0x00006b00ff0477ac */ /* 0x000ea40008000a00 */
[----:B--2---:R2:W5:Y:S01]  /*0210*/  LDG.E R70, desc[UR4][R70.64] ;  /* 0x0000000446467981 */ /* 0x004562000c1e1900 */
[----:B------:R-:W-:Y:S05]  /*0220*/  BRA `(.L_x_2) ;  /* 0x0000000000087947 */ /* 0x000fea0003800000 */
.L_x_3:
[----:B------:R-:W2:Y:S02]  /*0230*/  LDCU UR4, c[0x0][0x8a0] ;  /* 0x00011400ff0477ac */ /* 0x000ea40008000800 */
[----:B--2---:R-:W-:Y:S02]  /*0240*/  MOV R70, UR4 ;  /* 0x0000000400467c02 */ /* 0x004fe40008000f00 */
.L_x_2:
[----:B------:R-:W-:Y:S01]  /*0250*/  IMAD.U32 R0, RZ, RZ, UR17 ;  /* 0x00000011ff007e24 */ /* 0x000fe2000f8e00ff */
[----:B------:R-:W-:Y:S04]  /*0260*/  BSSY.RECONVERGENT B0, `(.L_x_4) ;  /* 0x000000c000007945 */ /* 0x000fe80003800200 */
[C---:B------:R-:W-:Y:S02]  /*0270*/  ISETP.NE.OR P1, PT, R0.reuse, 0x1, !P3 ;  /* 0x000000010000780c */ /* 0x040fe40005f25670 */
[----:B------:R-:W-:-:S11]  /*0280*/  ISETP.NE.OR P0, PT, R0, 0x3, !P3 ;  /* 0x000000030000780c */ /* 0x000fd60005f05670 */
[----:B------:R-:W-:Y:S05]  /*0290*/  @P1 BRA `(.L_x_5) ;  /* 0x0000000000201947 */ /* 0x000fea0003800000 */
[----:B------:R-:W3:Y:S02]  /*02a0*/  LDCU.64 UR4, c[0x0][0x348] ;  /* 0x00006900ff0477ac */ /* 0x000ee40008000a00 */
[----:B---3--:R-:W-:Y:S02]  /*02b0*/  UIADD3 UR6, UP1, UPT, UR4, 0x80, URZ ;  /* 0x0000008004067890 */ /* 0x008fe4000ff3e0ff */
[----:B------:R-:W-:Y:S02]  /*02c0*/  UIADD3 UR4, UP0, UPT, UR4, 0x180, URZ ;  /* 0x0000018004047890 */ /* 0x000fe4000ff1e0ff */
[----:B------:R-:W-:Y:S02]  /*02d0*/  UIADD3.X UR7, UPT, UPT, URZ, UR5, URZ, UP1, !UPT ;  /* 0x00000005ff077290 */ /* 0x000fe40008ffe4ff */
[----:B------:R-:W-:-:S07]  /*02e0*/  UIADD3.X UR5, UPT, UPT, URZ, UR5, URZ, UP0, !UPT ;  /* 0x00000005ff057290 */ /* 0x000fce00087fe4ff */
[----:B------:R3:W-:Y:S02]  /*02f0*/  UTMACCTL.PF [UR6] ;  /* 0x00000000060079b9 */ /* 0x0007e40008040000 */
[----:B------:R3:W-:Y:S02]  /*0300*/  UTMACCTL.PF [UR4] ;  /* 0x00000000040079b9 */ /* 0x0007e40008040000 */
[----:B---3--:R-:W-:Y:S01]  /*0310*/  NOP ;  /* 0x0000000000007918 */ /* 0x008fe20000000000 */
.L_x_5:
[----:B------:R-:W-:Y:S05]  /*0320*/  BSYNC.RECONVERGENT B0 ;  /* 0x0000000000007941 */ /* 0x000fea0003800200 */
.L_x_4:
[----:B------:R-:W-:Y:S04]  /*0330*/  BSSY.RECONVERGENT B0, `(.L_x_6) ;  /* 0x000000a000007945 */ /* 0x000fe80003800200 */
        /* <DEDUP_REMOVED lines=9> */
.L_x_7:
[----:B------:R-:W-:Y:S05]  /*03d0*/  BSYNC.RECONVERGENT B0 ;  /* 0x0000000000007941 */ /* 0x000fea0003800200 */
.L_x_6:
[----:B------:R-:W3:Y:S01]  /*03e0*/  LDCU.64 UR4, c[0x0][0x888] ;  /* 0x00011100ff0477ac */ /* 0x000ee20008000a00 */
[----:B------:R-:W-:Y:S02]  /*03f0*/  UISETP.EQ.U32.AND UP1, UPT, UR8, URZ, UPT ;  /* 0x000000ff0800728c */ /* 0x000fe4000bf22070 */
[----:B------:R-:W-:Y:S02]  /*0400*/  UPLOP3.LUT UP3, UPT, UPT, UPT, UPT, 0x80, 0x8 ;  /* 0x000000000008789c */ /* 0x000fe40003f6f070 */
[----:B---3--:R-:W-:-:S04]  /*0410*/  UISETP.NE.U32.AND UP0, UPT, UR4, URZ, UPT ;  /* 0x000000ff0400728c */ /* 0x008fc8000bf05070 */
[----:B------:R-:W-:-:S04]  /*0420*/  UISETP.NE.AND.EX UP0, UPT, UR5, URZ, UPT, UP0 ;  /* 0x000000ff0500728c */ /* 0x000fc8000bf05300 */
[----:B------:R-:W-:-:S04]  /*0430*/  UISETP.EQ.OR.EX UP2, UPT, UR9, URZ, !UP0, UP1 ;  /* 0x000000ff0900728c */ /* 0x000fc8000c742710 */
[----:B------:R-:W-:-:S06]  /*0440*/  UP2UR UR4, UPR, URZ, 0x4 ;  /* 0x00000004ff047883 */ /* 0x000fcc0008000000 */
[----:B------:R-:W-:Y:S01]  /*0450*/  MOV R148, UR4 ;  /* 0x0000000400947c02 */ /* 0x000fe20008000f00 */
[----:B------:R-:W-:Y:S06]  /*0460*/  BRA.U !UP2, `(.L_x_8) ;  /* 0x000000010a207547 */ /* 0x000fec000b800000 */
[----:B-----5:R-:W-:Y:S01]  /*0470*/  R2UR UR5, R72 ;  /* 0x00000000480572ca */ /* 0x020fe200000e0000 */
[----:B------:R-:W-:Y:S02]  /*0480*/  UISETP.NE.U32.AND UP1, UPT, UR8, URZ, UPT ;  /* 0x000000ff0800728c */ /* 0x000fe4000bf25070 */
[----:B------:R-:W-:Y:S02]  /*0490*/  USEL UR4, URZ, 0xffffffff, UP0 ;  /* 0xffffffffff047887 */ /* 0x000fe40008000000 */
[----:B------:R-:W-:-:S08]  /*04a0*/  UISETP.NE.AND.EX UP1, UPT, UR9, URZ, UPT, UP1 ;  /* 0x000000ff0900728c */ /* 0x000fd0000bf25310 */
[----:B------:R-:W-:-:S04]  /*04b0*/  UISETP.NE.AND UP0, UPT, UR5, URZ, UPT ;  /* 0x000000ff0500728c */ /* 0x000fc8000bf05270 */
[----:B------:R-:W-:-:S04]  /*04c0*/  @!UP1 USEL UR4, URZ, 0xffffffff, UP0 ;  /* 0xffffffffff049887 */ /* 0x000fc80008000000 */
[----:B------:R-:W-:-:S04]  /*04d0*/  ULOP3.LUT UR4, UR4, 0x1, URZ, 0xc0, !UPT ;  /* 0x0000000104047892 */ /* 0x000fc8000f8ec0ff */
[----:B------:R-:W-:-:S11]  /*04e0*/  UISETP.NE.U32.AND UP3, UPT, UR4, 0x1, UPT ;  /* 0x000000010400788c */ /* 0x000fd6000bf65070 */
.L_x_8:
[----:B------:R-:W3:Y:S01]  /*04f0*/  SHFL.IDX PT, R2, R146, RZ, 0x1f ;  /* 0x00001fff92027589 */ /* 0x000ee200000e0000 */
[----:B------:R-:W-:-:S04]  /*0500*/  UISETP.NE.AND UP0, UPT, UR17, 0x2, UPT ;  /* 0x000000021100788c */ /* 0x000fc8000bf05270 */
[----:B------:R-:W-:Y:S01]  /*0510*/  USEL UR37, URZ, 0x1, UP0 ;  /* 0x00000001ff257887 */ /* 0x000fe20008000000 */
[----:B---3--:R-:W-:-:S13]  /*0520*/  ISETP.NE.AND P0, PT, R2, RZ, PT ;  /* 0x000000ff0200720c */ /* 0x008fda0003f05270 */
[----:B------:R-:W-:Y:S05]  /*0530*/  @P0 BRA `(.L_x_9) ;  /* 0x0000000000a40947 */ /* 0x000fea0003800000 */
[----:B------:R-:W-:Y:S01]  /*0540*/  ELECT P0, URZ, PT ;  /* 0x0000000000ff782f */ /* 0x000fe20003800000 */
[----:B------:R-:W-:-:S12]  /*0550*/  BSSY.RECONVERGENT B0, `(.L_x_9) ;  /* 0x0000027000007945 */ /* 0x000fd80003800200 */
[----:B------:R-:W-:Y:S05]  /*0560*/  @!P0 BRA `(.L_x_10) ;  /* 0x0000000000948947 */ /* 0x000fea0003800000 */
[----:B------:R-:W3:Y:S01]  /*0570*/  S2UR UR4, SR_CgaCtaId ;  /* 0x00000000000479c3 */ /* 0x000ee20000008800 */
[----:B------:R-:W-:Y:S01]  /*0580*/  UMOV UR5, 0x400 ;  /* 0x0000040000057882 */ /* 0x000fe20000000000 */
[----:B------:R-:W-:Y:S01]  /*0590*/  UMOV UR8, 0x1 ;  /* 0x0000000100087882 */ /* 0x000fe20000000000 */
[----:B------:R-:W-:Y:S01]  /*05a0*/  UMOV UR6, 0x8 ;  /* 0x0000000800067882 */ /* 0x000fe20000000000 */
[----:B------:R-:W-:-:S04]  /*05b0*/  UIADD3 UR8, UPT, UPT, -UR8, 0x100000, URZ ;  /* 0x0010000008087890 */ /* 0x000fc8000fffe1ff */
[----:B------:R-:W-:Y:S02]  /*05c0*/  USHF.L.U32 UR9, UR8, 0xb, URZ ;  /* 0x0000000b08097899 */ /* 0x000fe400080006ff */
[----:B------:R-:W-:Y:S02]  /*05d0*/  USHF.L.U32 UR8, UR8, 0x1, URZ ;  /* 0x0000000108087899 */ /* 0x000fe400080006ff */
[----:B------:R-:W-:-:S04]  /*05e0*/  UIADD3 UR6, UPT, UPT, -UR6, 0x100000, URZ ;  /* 0x0010000006067890 */ /* 0x000fc8000fffe1ff */
[----:B------:R-:W-:Y:S02]  /*05f0*/  USHF.L.U32 UR7, UR6, 0xb, URZ ;  /* 0x0000000b06077899 */ /* 0x000fe400080006ff */
[----:B------:R-:W-:Y:S02]  /*0600*/  USHF.L.U32 UR6, UR6, 0x1, URZ ;  /* 0x0000000106067899 */ /* 0x000fe400080006ff */
[----:B---3--:R-:W-:Y:S01]  /*0610*/  ULEA UR4, UR4, UR5, 0x18 ;  /* 0x0000000504047291 */ /* 0x008fe2000f8ec0ff */
[----:B------:R-:W3:Y:S11]  /*0620*/  FENCE.VIEW.ASYNC.S ;  /* 0x00000000000073c6 */ /* 0x000ef60000000000 */
[----:B---3--:R3:W4:Y:S01]  /*0630*/  SYNCS.EXCH.64 URZ, [UR4], UR8 ;  /* 0x0000000804ff75b2 */ /* 0x0087220008000100 */
[----:B------:R3:W1:Y:S01]  /*0640*/  SYNCS.EXCH.64 URZ, [UR4+0x60], UR6 ;  /* 0x0000600604ff75b2 */ /* 0x0006620008000100 */
        /* <DEDUP_REMOVED lines=21> */
[----:B------:R3:W1:Y:S02]  /*07a0*/  SYNCS.EXCH.64 URZ, [UR4+0xb8], UR6 ;  /* 0x0000b80604ff75b2 */ /* 0x0006640008000100 */
[----:B---34-:R-:W-:Y:S01]  /*07b0*/  NOP ;  /* 0x0000000000007918 */ /* 0x018fe20000000000 */
.L_x_10:
[----:B------:R-:W-:Y:S05]  /*07c0*/  BSYNC.RECONVERGENT B0 ;  /* 0x0000000000007941 */ /* 0x000fea0003800200 */
.L_x_9:
[----:B------:R-:W3:Y:S01]  /*07d0*/  SHFL.IDX PT, R2, R146, RZ, 0x1f ;  /* 0x00001fff92027589 */ /* 0x000ee200000e0000 */
[----:B------:R-:W-:Y:S01]  /*07e0*/  NOP ;  /* 0x0000000000007918 */ /* 0x000fe20000000000 */
[----:B---3--:R-:W-:-:S13]  /*07f0*/  ISETP.NE.AND P0, PT, R2, 0x1, PT ;  /* 0x000000010200780c */ /* 0x008fda0003f05270 */
[----:B------:R-:W-:Y:S05]  /*0800*/  @P0 BRA `(.L_x_11) ;  /* 0x0000000000480947 */ /* 0x000fea0003800000 */
        /* <DEDUP_REMOVED lines=9> */
[----:B------:R-:W-:Y:S01]  /*08a0*/  USHF.L.U32 UR6, UR6, 0x1, URZ ;  /* 0x0000000106067899 */ /* 0x000fe200080006ff */
[----:B------:R-:W-:Y:S01]  /*08b0*/  ELECT P0, URZ, PT ;  /* 0x0000000000ff782f */ /* 0x000fe20003800000 */
[----:B---3--:R-:W-:Y:S01]  /*08c0*/  ULEA UR4, UR4, UR5, 0x18 ;  /* 0x0000000504047291 */ /* 0x008fe2000f8ec0ff */
[----:B------:R-:W3:Y:S11]  /*08d0*/  FENCE.VIEW.ASYNC.S ;  /* 0x00000000000073c6 */ /* 0x000ef60000000000 */
[----:B---3--:R3:W4:Y:S01]  /*08e0*/  SYNCS.EXCH.64 URZ, [UR4+0xc0], UR8 ;  /* 0x0000c00804ff75b2 */ /* 0x0087220008000100 */
[----:B------:R3:W1:Y:S01]  /*08f0*/  SYNCS.EXCH.64 URZ, [UR4+0xd0], UR6 ;  /* 0x0000d00604ff75b2 */ /* 0x0006620008000100 */
[----:B------:R3:W1:Y:S01]  /*0900*/  SYNCS.EXCH.64 URZ, [UR4+0xc8], UR8 ;  /* 0x0000c80804ff75b2 */ /* 0x0006620008000100 */
[----:B------:R3:W1:Y:S01]  /*0910*/  SYNCS.EXCH.64 URZ, [UR4+0xd8], UR6 ;  /* 0x0000d80604ff75b2 */ /* 0x0006620008000100 */
[----:B------:R-:W-:Y:S01]  /*0920*/  NOP ;  /* 0x0000000000007918 */ /* 0x000fe20000000000 */
.L_x_11:
[----:B------:R-:W2:Y:S01]  /*0930*/  SHFL.IDX PT, R2, R146, RZ, 0x1f ;  /* 0x00001fff92027589 */ /* 0x000ea200000e0000 */
[----:B------:R-:W-:Y:S01]  /*0940*/  NOP ;  /* 0x0000000000007918 */ /* 0x000fe20000000000 */
[----:B--2---:R-:W-:-:S13]  /*0950*/  ISETP.NE.AND P0, PT, R2, 0x3, PT ;  /* 0x000000030200780c */ /* 0x004fda0003f05270 */
[----:B------:R-:W-:Y:S05]  /*0960*/  @P0 BRA `(.L_x_12) ;  /* 0x0000000000300947 */ /* 0x000fea0003800000 */
[----:B---3--:R-:W2:Y:S01]  /*0970*/  S2UR UR6, SR_CgaCtaId ;  /* 0x00000000000679c3 */ /* 0x008ea20000008800 */
[----:B------:R-:W-:Y:S01]  /*0980*/  UMOV UR4, 0x400 ;  /* 0x0000040000047882 */ /* 0x000fe20000000000 */
[----:B------:R-:W-:Y:S01]  /*0990*/  UMOV UR5, 0x20 ;  /* 0x0000002000057882 */ /* 0x000fe20000000000 */
[----:B------:R-:W-:Y:S01]  /*09a0*/  ELECT P0, URZ, PT ;  /* 0x0000000000ff782f */ /* 0x000fe20003800000 */
[----:B--2---:R-:W-:Y:S02]  /*09b0*/  ULEA UR6, UR6, UR4, 0x18 ;  /* 0x0000000406067291 */ /* 0x004fe4000f8ec0ff */
[----:B------:R-:W-:-:S04]  /*09c0*/  UIADD3 UR4, UPT, UPT, -UR5, 0x100000, URZ ;  /* 0x0010000005047890 */ /* 0x000fc8000fffe1ff */
[----:B------:R-:W-:Y:S02]  /*09d0*/  USHF.L.U32 UR5, UR4, 0xb, URZ ;  /* 0x0000000b04057899 */ /* 0x000fe400080006ff */
[----:B------:R-:W-:Y:S01]  /*09e0*/  USHF.L.U32 UR4, UR4, 0x1, URZ ;  /* 0x0000000104047899 */ /* 0x000fe200080006ff */
[----:B------:R-:W2:Y:S11]  /*09f0*/  FENCE.VIEW.ASYNC.S ;  /* 0x00000000000073c6 */ /* 0x000eb60000000000 */
[----:B--2---:R2:W3:Y:S01]  /*0a00*/  SYNCS.EXCH.64 URZ, [UR6+0xe0], UR4 ;  /* 0x0000e00406ff75b2 */ /* 0x0044e20008000100 */
[----:B------:R2:W1:Y:S01]  /*0a10*/  SYNCS.EXCH.64 URZ, [UR6+0xe8], UR4 ;  /* 0x0000e80406ff75b2 */ /* 0x0004620008000100 */
[----:B------:R-:W-:Y:S01]  /*0a20*/  NOP ;  /* 0x0000000000007918 */ /* 0x000fe20000000000 */
.L_x_12:
[----:B------:R-:W4:Y:S01]  /*0a30*/  SHFL.IDX PT, R2, R146, RZ, 0x1f ;  /* 0x00001fff92027589 */ /* 0x000f2200000e0000 */
[----:B------:R-:W-:Y:S01]  /*0a40*/  NOP ;  /* 0x0000000000007918 */ /* 0x000fe20000000000 */
[----:B----4-:R-:W-:-:S13]  /*0a50*/  ISETP.NE.AND P0, PT, R2, 0x4, PT ;  /* 0x000000040200780c */ /* 0x010fda0003f05270 */
[----:B------:R-:W-:Y:S05]  /*0a60*/  @P0 BRA `(.L_x_13) ;  /* 0x00000000004c0947 */ /* 0x000fea0003800000 */
[----:B--23--:R-:W2:Y:S01]  /*0a70*/  S2UR UR6, SR_CgaCtaId ;  /* 0x00000000000679c3 */ /* 0x00cea20000008800 */
[----:B------:R-:W-:Y:S01]  /*0a80*/  UMOV UR4, 0x720 ;  /* 0x0000072000047882 */ /* 0x000fe20000000000 */
[----:B------:R-:W-:Y:S01]  /*0a90*/  UMOV UR5, 0x400 ;  /* 0x0000040000057882 */ /* 0x000fe20000000000 */
[----:B------:R-:W-:Y:S01]  /*0aa0*/  USEL UR4, UR4, 0x620, UP3 ;  /* 0x0000062004047887 */ /* 0x000fe20009800000 */
[----:B------:R-:W-:Y:S01]  /*0ab0*/  UMOV UR8, 0x1 ;  /* 0x0000000100087882 */ /* 0x000fe20000000000 */
[----:B------:R-:W-:Y:S01]  /*0ac0*/  ELECT P0, URZ, PT ;  /* 0x0000000000ff782f */ /* 0x000fe20003800000 */
[----:B------:R-:W-:-:S04]  /*0ad0*/  UIADD3 UR8, UPT, UPT, -UR8, 0x100000, URZ ;  /* 0x0010000008087890 */ /* 0x000fc8000fffe1ff */
[----:B------:R-:W-:Y:S02]  /*0ae0*/  USHF.L.U32 UR9, UR8, 0xb, URZ ;  /* 0x0000000b08097899 */ /* 0x000fe400080006ff */
[----:B------:R-:W-:Y:S02]  /*0af0*/  USHF.L.U32 UR8, UR8, 0x1, URZ ;  /* 0x0000000108087899 */ /* 0x000fe400080006ff */
[----:B--2---:R-:W-:Y:S02]  /*0b00*/  ULEA UR6, UR6, UR5, 0x18 ;  /* 0x0000000506067291 */ /* 0x004fe4000f8ec0ff */
[----:B------:R-:W-:-:S04]  /*0b10*/  UIADD3 UR4, UPT, UPT, -UR4, 0x100000, URZ ;  /* 0x0010000004047890 */ /* 0x000fc8000fffe1ff */
[----:B------:R-:W-:Y:S02]  /*0b20*/  USHF.L.U32 UR5, UR4, 0xb, URZ ;  /* 0x0000000b04057899 */ /* 0x000fe400080006ff */
[----:B------:R-:W-:Y:S01]  /*0b30*/  USHF.L.U32 UR4, UR4, 0x1, URZ ;  /* 0x0000000104047899 */ /* 0x000fe200080006ff */
[----:B------:R-:W2:Y:S03]  /*0b40*/  FENCE.VIEW.ASYNC.S ;  /* 0x00000000000073c6 */ /* 0x000ea60000000000 */
[----:B--2---:R4:W2:Y:S08]  /*0b50*/  SYNCS.EXCH.64 URZ, [UR6+0xf0], UR8 ;  /* 0x0000f00806ff75b2 */ /* 0x0048b00008000100 */
[----:B------:R4:W3:Y:S01]  /*0b60*/  SYNCS.EXCH.64 URZ, [UR6+0x100], UR4 ;  /* 0x0001000406ff75b2 */ /* 0x0008e20008000100 */
[----:B------:R4:W1:Y:S01]  /*0b70*/  SYNCS.EXCH.64 URZ, [UR6+0xf8], UR8 ;  /* 0x0000f80806ff75b2 */ /* 0x0008620008000100 */
[----:B------:R4:W1:Y:S02]  /*0b80*/  SYNCS.EXCH.64 URZ, [UR6+0x108], UR4 ;  /* 0x0001080406ff75b2 */ /* 0x0008640008000100 */
[----:B----4-:R-:W-:Y:S01]  /*0b90*/  NOP ;  /* 0x0000000000007918 */ /* 0x010fe20000000000 */
.L_x_13:
[----:B------:R-:W4:Y:S01]  /*0ba0*/  SHFL.IDX PT, R2, R146, RZ, 0x1f ;  /* 0x00001fff92027589 */ /* 0x000f2200000e0000 */
[----:B------:R-:W-:Y:S01]  /*0bb0*/  NOP ;  /* 0x0000000000007918 */ /* 0x000fe20000000000 */
[----:B----4-:R-:W-:-:S13]  /*0bc0*/  ISETP.NE.AND P0, PT, R2, 0x5, PT ;  /* 0x000000050200780c */ /* 0x010fda0003f05270 */
[----:B------:R-:W-:Y:S05]  /*0bd0*/  @P0 BRA `(.L_x_14) ;  /* 0x0000000000580947 */ /* 0x000fea0003800000 */
[----:B--23--:R-:W2:Y:S01]  /*0be0*/  S2UR UR4, SR_CgaCtaId ;  /* 0x00000000000479c3 */ /* 0x00cea20000008800 */
        /* <DEDUP_REMOVED lines=10> */
[----:B--2---:R-:W-:Y:S01]  /*0c90*/  ULEA UR4, UR4, UR5, 0x18 ;  /* 0x0000000504047291 */ /* 0x004fe2000f8ec0ff */
[----:B------:R-:W2:Y:S11]  /*0ca0*/  FENCE.VIEW.ASYNC.S ;  /* 0x00000000000073c6 */ /* 0x000eb60000000000 */
[----:B--2---:R4:W2:Y:S01]  /*0cb0*/  SYNCS.EXCH.64 URZ, [UR4+0x110], UR8 ;  /* 0x0001100804ff75b2 */ /* 0x0048a20008000100 */
[----:B------:R4:W3:Y:S01]  /*0cc0*/  SYNCS.EXCH.64 URZ, [UR4+0x130], UR6 ;  /* 0x0001300604ff75b2 */ /* 0x0008e20008000100 */
[----:B------:R4:W1:Y:S01]  /*0cd0*/  SYNCS.EXCH.64 URZ, [UR4+0x118], UR8 ;  /* 0x0001180804ff75b2 */ /* 0x0008620008000100 */
[----:B------:R4:W1:Y:S01]  /*0ce0*/  SYNCS.EXCH.64 URZ, [UR4+0x138], UR6 ;  /* 0x0001380604ff75b2 */ /* 0x0008620008000100 */
[----:B------:R4:W1:Y:S01]  /*0cf0*/  SYNCS.EXCH.64 URZ, [UR4+0x120], UR8 ;  /* 0x0001200804ff75b2 */ /* 0x0008620008000100 */
[----:B------:R4:W1:Y:S01]  /*0d00*/  SYNCS.EXCH.64 URZ, [UR4+0x140], UR6 ;  /* 0x0001400604ff75b2 */ /* 0x0008620008000100 */
[----:B------:R4:W1:Y:S01]  /*0d10*/  SYNCS.EXCH.64 URZ, [UR4+0x128], UR8 ;  /* 0x0001280804ff75b2 */ /* 0x0008620008000100 */
[----:B------:R4:W1:Y:S02]  /*0d20*/  SYNCS.EXCH.64 URZ, [UR4+0x148], UR6 ;  /* 0x0001480604ff75b2 */ /* 0x0008640008000100 */
[----:B----4-:R-:W-:Y:S01]  /*0d30*/  NOP ;  /* 0x0000000000007918 */ /* 0x010fe20000000000 */
.L_x_14:
[----:B------:R-:W4:Y:S01]  /*0d40*/  SHFL.IDX PT, R2, R146, RZ, 0x1f ;  /* 0x00001fff92027589 */ /* 0x000f2200000e0000 */
[----:B------:R-:W1:Y:S01]  /*0d50*/  S2UR UR45, SR_CgaCtaId ;  /* 0x00000000002d79c3 */ /* 0x000e620000008800 */
[----:B------:R-:W-:Y:S01]  /*0d60*/  NOP ;  /* 0x0000000000007918 */ /* 0x000fe20000000000 */
[----:B----4-:R-:W-:-:S13]  /*0d70*/  ISETP.NE.AND P0, PT, R2, 0x3, PT ;  /* 0x000000030200780c */ /* 0x010fda0003f05270 */
[----:B-1----:R-:W-:Y:S05]  /*0d80*/  @P0 BRA `(.L_x_15) ;  /* 0x0000000000340947 */ /* 0x002fea0003800000 */
[----:B--23--:R-:W-:Y:S01]  /*0d90*/  UMOV UR4, 0x400 ;  /* 0x0000040000047882 */ /* 0x00cfe20000000000 */
[----:B------:R-:W-:Y:S01]  /*0da0*/  UMOV UR6, 0x20 ;  /* 0x0000002000067882 */ /* 0x000fe20000000000 */
[----:B------:R-:W-:Y:S02]  /*0db0*/  ULEA UR4, UR45, UR4, 0x18 ;  /* 0x000000042d047291 */ /* 0x000fe4000f8ec0ff */
[----:B------:R-:W-:-:S04]  /*0dc0*/  UIADD3 UR6, UPT, UPT, -UR6, 0x100000, URZ ;  /* 0x0010000006067890 */ /* 0x000fc8000fffe1ff */
[----:B------:R-:W-:Y:S02]  /*0dd0*/  USHF.L.U32 UR7, UR6, 0xb, URZ ;  /* 0x0000000b06077899 */ /* 0x000fe400080006ff */
[----:B------:R-:W-:Y:S01]  /*0de0*/  USHF.L.U32 UR6, UR6, 0x1, URZ ;  /* 0x0000000106067899 */ /* 0x000fe200080006ff */
[----:B------:R-:W-:Y:S01]  /*0df0*/  ELECT P0, URZ, PT ;  /* 0x0000000000ff782f */ /* 0x000fe20003800000 */
[----:B------:R-:W1:Y:S10]  /*0e00*/  FENCE.VIEW.ASYNC.S ;  /* 0x00000000000073c6 */ /* 0x000e740000000000 */
[----:B-1----:R1:W4:Y:S01]  /*0e10*/  SYNCS.EXCH.64 URZ, [UR4+0x150], UR6 ;  /* 0x0001500604ff75b2 */ /* 0x0023220008000100 */
[----:B------:R1:W2:Y:S01]  /*0e20*/  SYNCS.EXCH.64 URZ, [UR4+0x160], UR6 ;  /* 0x0001600604ff75b2 */ /* 0x0002a20008000100 */
[----:B------:R1:W3:Y:S01]  /*0e30*/  SYNCS.EXCH.64 URZ, [UR4+0x158], UR6 ;  /* 0x0001580604ff75b2 */ /* 0x0002e20008000100 */
[----:B------:R1:W1:Y:S01]  /*0e40*/  SYNCS.EXCH.64 URZ, [UR4+0x168], UR6 ;  /* 0x0001680604ff75b2 */ /* 0x0002620008000100 */
[----:B------:R-:W-:Y:S01]  /*0e50*/  NOP ;  /* 0x0000000000007918 */ /* 0x000fe20000000000 */
.L_x_15:
[----:B-123--:R-:W1:Y:S01]  /*0e60*/  LDCU UR4, c[0x0][0x36c] ;  /* 0x00006d80ff0477ac */ /* 0x00ee620008000800 */
[----:B------:R-:W-:Y:S01]  /*0e70*/  ISETP.NE.OR P3, PT, R0, 0x2, !P3 ;  /* 0x000000020000780c */ /* 0x000fe20005f65670 */
[----:B------:R-:W-:Y:S01]  /*0e80*/  NOP ;  /* 0x0000000000007918 */ /* 0x000fe20000000000 */
[----:B------:R-:W-:Y:S01]  /*0e90*/  LOP3.LUT R0, R158, 0x1f, RZ, 0xc0, !PT ;  /* 0x0000001f9e007812 */ /* 0x000fe200078ec0ff */
[----:B------:R-:W-:Y:S02]  /*0ea0*/  UISETP.NE.AND UP4, UPT, UR17, URZ, UPT ;  /* 0x000000ff1100728c */ /* 0x000fe4000bf85270 */
[----:B-1----:R-:W-:-:S09]  /*0eb0*/  UISETP.EQ.U32.AND UP5, UPT, UR4, 0x1, UPT ;  /* 0x000000010400788c */ /* 0x002fd2000bfa2070 */
[----:B------:R-:W-:Y:S05]  /*0ec0*/  BRA.U !UP5, `(.L_x_16) ;  /* 0x000000010d087547 */ /* 0x000fea000b800000 */
[----:B----4-:R-:W-:Y:S01]  /*0ed0*/  UCGABAR_ARV ;  /* 0x00000000000079c7 */ /* 0x010fe20008000000 */
[----:B------:R-:W-:Y:S05]  /*0ee0*/  BRA `(.L_x_17) ;  /* 0x0000000000047947 */ /* 0x000fea0003800000 */
.L_x_16:
[----:B----4-:R-:W-:Y:S01]  /*0ef0*/  NOP ;  /* 0x0000000000007918 */ /* 0x010fe20000000000 */
.L_x_17:
[----:B------:R-:W1:Y:S01]  /*0f00*/  S2UR UR7, SR_CTAID.X ;  /* 0x00000000000779c3 */ /* 0x000e620000002500 */
[----:B------:R-:W-:-:S05]  /*0f10*/  CS2R.32 R147, SR_CgaSize ;  /* 0x0000000000937805 */ /* 0x000fca0000008a00 */
[----:B------:R-:W-:-:S05]  /*0f20*/  IMAD R147, R147, -0xa0, RZ ;  /* 0xffffff6093937824 */ /* 0x000fca00078e02ff */
[----:B------:R-:W-:-:S14]  /*0f30*/  R2UR UR5, R147 ;  /* 0x00000000930572ca */ /* 0x000fdc00000e0000 */
[----:B------:R-:W2:Y:S01]  /*0f40*/  LDCU UR5, c[0x0][UR5+0x2b0] ;  /* 0x00005600050577ac */ /* 0x000ea20008000800 */
[----:B------:R-:W-:-:S05]  /*0f50*/  CS2R.32 R147, SR_CgaSize ;  /* 0x0000000000937805 */ /* 0x000fca0000008a00 */
[----:B------:R-:W-:-:S05]  /*0f60*/  IMAD R147, R147, -0xa0, RZ ;  /* 0xffffff6093937824 */ /* 0x000fca00078e02ff */
[----:B------:R-:W-:-:S14]  /*0f70*/  R2UR UR4, R147 ;  /* 0x00000000930472ca */ /* 0x000fdc00000e0000 */
[----:B------:R-:W3:Y:S01]  /*0f80*/  LDCU UR4, c[0x0][UR4+0x2b4] ;  /* 0x00005680040477ac */ /* 0x000ee20008000800 */
[----:B------:R-:W4:Y:S01]  /*0f90*/  S2UR UR8, SR_CTAID.Y ;  /* 0x00000000000879c3 */ /* 0x000f220000002600 */
[----:B------:R-:W-:-:S05]  /*0fa0*/  CS2R.32 R147, SR_CgaSize ;  /* 0x0000000000937805 */ /* 0x000fca0000008a00 */
[----:B------:R-:W-:-:S05]  /*0fb0*/  IMAD R147, R147, -0xa0, RZ ;  /* 0xffffff6093937824 */ /* 0x000fca00078e02ff */
[----:B------:R-:W-:-:S14]  /*0fc0*/  R2UR UR9, R147 ;  /* 0x00000000930972ca */ /* 0x000fdc00000e0000 */
[----:B------:R-:W3:Y:S01]  /*0fd0*/  LDCU UR9, c[0x0][UR9+0x2a0] ;  /* 0x00005400090977ac */ /* 0x000ee20008000800 */
[----:B------:R-:W3:Y:S01]  /*0fe0*/  LDCU UR21, c[0x0][0xb24] ;  /* 0x00016480ff1577ac */ /* 0x000ee20008000800 */
[----:B------:R-:W1:Y:S01]  /*0ff0*/  S2UR UR36, SR_CTAID.Z ;  /* 0x00000000002479c3 */ /* 0x000e620000002700 */
[----:B------:R-:W-:-:S05]  /*1000*/  CS2R.32 R147, SR_CgaSize ;  /* 0x0000000000937805 */ /* 0x000fca0000008a00 */
[----:B------:R-:W-:-:S05]  /*1010*/  IMAD R147, R147, -0xa0, RZ ;  /* 0xffffff6093937824 */ /* 0x000fca00078e02ff */
[----:B------:R-:W-:-:S14]  /*1020*/  R2UR UR63, R147 ;  /* 0x00000000933f72ca */ /* 0x000fdc00000e0000 */
[----:B------:R-:W3:Y:S01]  /*1030*/  LDCU UR63, c[0x0][UR63+0x2a4] ;  /* 0x000054803f3f77ac */ /* 0x000ee20008000800 */
[----:B------:R-:W3:Y:S01]  /*1040*/  LDCU UR42, c[0x0][0xb24] ;  /* 0x00016480ff2a77ac */ /* 0x000ee20008000800 */
[----:B-1----:R-:W-:Y:S01]  /*1050*/  I2FP.F32.U32 R3, UR7 ;  /* 0x0000000700037c45 */ /* 0x002fe20008201000 */
[----:B------:R-:W1:Y:S04]  /*1060*/  LDCU UR28, c[0x0][0xb30] ;  /* 0x00016600ff1c77ac */ /* 0x000e680008000800 */
[----:B--2---:R-:W-:Y:S01]  /*1070*/  FMUL R3, R3, UR5 ;  /* 0x0000000503037c20 */ /* 0x004fe20008400000 */
[----:B------:R-:W-:Y:S01]  /*1080*/  USHF.L.U32 UR26, UR45, 0xa, URZ ;  /* 0x0000000a2d1a7899 */ /* 0x000fe200080006ff */
[----:B----4-:R-:W-:Y:S01]  /*1090*/  I2FP.F32.U32 R2, UR8 ;  /* 0x0000000800027c45 */ /* 0x010fe20008201000 */
[----:B---3--:R-:W-:-:S03]  /*10a0*/  UISETP.GE.AND UP2, UPT, UR21, 0x1, UPT ;  /* 0x000000011500788c */ /* 0x008fc6000bf46270 */
[----:B------:R-:W2:Y:S01]  /*10b0*/  F2I.U32.TRUNC.NTZ R3, R3 ;  /* 0x0000000300037305 */ /* 0x000ea2000020f000 */
[----:B------:R-:W-:Y:S01]  /*10c0*/  UMOV UR16, UR7 ;  /* 0x0000000700107c82 */ /* 0x000fe20008000000 */
[----:B------:R-:W-:Y:S01]  /*10d0*/  FMUL R2, R2, UR4 ;  /* 0x0000000402027c20 */ /* 0x000fe20008400000 */
[----:B------:R-:W-:-:S05]  /*10e0*/  UMOV UR20, UR8 ;  /* 0x0000000800147c82 */ /* 0x000fca0008000000 */
[----:B------:R-:W3:Y:S01]  /*10f0*/  F2I.U32.TRUNC.NTZ R2, R2 ;  /* 0x0000000200027305 */ /* 0x000ee2000020f000 */
[----:B--2---:R-:W-:Y:S02]  /*1100*/  R2UR UR4, R3 ;  /* 0x00000000030472ca */ /* 0x004fe400000e0000 */
[----:B---3--:R-:W-:Y:S02]  /*1110*/  R2UR UR6, R2 ;  /* 0x00000000020672ca */ /* 0x008fe400000e0000 */
[----:B------:R-:W-:-:S09]  /*1120*/  PRMT R2, RZ, 0x7610, R2 ;  /* 0x00007610ff027816 */ /* 0x000fd20000000002 */
[----:B------:R-:W-:-:S04]  /*1130*/  UIADD3 UR5, UPT, UPT, -UR4, URZ, URZ ;  /* 0x000000ff04057290 */ /* 0x000fc8000fffe1ff */
[----:B------:R-:W-:Y:S02]  /*1140*/  UIMAD UR5, UR9, UR5, UR7 ;  /* 0x00000005090572a4 */ /* 0x000fe4000f8e0207 */
[----:B------:R-:W-:-:S04]  /*1150*/  UIADD3 UR4, UPT, UPT, -UR6, URZ, URZ ;  /* 0x000000ff06047290 */ /* 0x000fc8000fffe1ff */
[----:B------:R-:W-:Y:S01]  /*1160*/  IMAD.U32 R147, RZ, RZ, UR5 ;  /* 0x00000005ff937e24 */ /* 0x000fe2000f8e00ff */
[----:B------:R-:W-:Y:S01]  /*1170*/  UIMAD UR63, UR63, UR4, UR8 ;  /* 0x000000043f3f72a4 */ /* 0x000fe2000f8e0208 */
[----:B-1----:R-:W-:Y:S11]  /*1180*/  BRA.U UP4, `(.L_x_18) ;  /* 0x00000001047c7547 */ /* 0x002ff6000b800000 */
[----:B------:R-:W-:Y:S01]  /*1190*/  UISETP.NE.AND UP0, UPT, UR63, 0x1, UPT ;  /* 0x000000013f00788c */ /* 0x000fe2000bf05270 */
[----:B------:R-:W-:Y:S01]  /*11a0*/  R2UR UR8, R147 ;  /* 0x00000000930872ca */ /* 0x000fe200000e0000 */
[----:B------:R-:W-:Y:S02]  /*11b0*/  UISETP.NE.AND UP1, UPT, UR63, 0x2, UPT ;  /* 0x000000023f00788c */ /* 0x000fe4000bf25270 */
[----:B------:R-:W-:Y:S02]  /*11c0*/  USEL UR5, URZ, 0x2, UP0 ;  /* 0x00000002ff057887 */ /* 0x000fe40008000000 */
[----:B------:R-:W-:Y:S02]  /*11d0*/  UISETP.NE.AND UP0, UPT, UR63, 0x3, UPT ;  /* 0x000000033f00788c */ /* 0x000fe4000bf05270 */
[----:B------:R-:W-:Y:S02]  /*11e0*/  USEL UR4, URZ, 0x4, UP1 ;  /* 0x00000004ff047887 */ /* 0x000fe40008800000 */
[----:B------:R-:W-:-:S02]  /*11f0*/  UISETP.NE.AND UP1, UPT, UR63, 0x4, UPT ;  /* 0x000000043f00788c */ /* 0x000fc4000bf25270 */
[----:B------:R-:W-:Y:S02]  /*1200*/  USEL UR7, URZ, 0x8, UP0 ;  /* 0x00000008ff077887 */ /* 0x000fe40008000000 */
[----:B------:R-:W-:Y:S02]  /*1210*/  UISETP.NE.AND UP0, UPT, UR63, 0x5, UPT ;  /* 0x000000053f00788c */ /* 0x000fe4000bf05270 */
[----:B------:R-:W-:Y:S02]  /*1220*/  USEL UR6, URZ, 0x10, UP1 ;  /* 0x00000010ff067887 */ /* 0x000fe40008800000 */
[----:B------:R-:W-:Y:S02]  /*1230*/  UISETP.NE.AND UP1, UPT, UR63, 0x6, UPT ;  /* 0x000000063f00788c */ /* 0x000fe4000bf25270 */
[----:B------:R-:W-:Y:S02]  /*1240*/  USEL UR11, URZ, 0x20, UP0 ;  /* 0x00000020ff0b7887 */ /* 0x000fe40008000000 */
[----:B------:R-:W-:-:S02]  /*1250*/  UISETP.NE.AND UP0, UPT, UR63, 0x7, UPT ;  /* 0x000000073f00788c */ /* 0x000fc4000bf05270 */
[----:B------:R-:W-:Y:S02]  /*1260*/  USEL UR12, URZ, 0x40, UP1 ;  /* 0x00000040ff0c7887 */ /* 0x000fe40008800000 */
[----:B------:R-:W-:Y:S02]  /*1270*/  UISETP.NE.AND UP1, UPT, UR63, URZ, UPT ;  /* 0x000000ff3f00728c */ /* 0x000fe4000bf25270 */
[----:B------:R-:W-:Y:S02]  /*1280*/  USEL UR13, URZ, 0x80, UP0 ;  /* 0x00000080ff0d7887 */ /* 0x000fe40008000000 */
[----:B------:R-:W-:Y:S02]  /*1290*/  UISETP.NE.AND UP0, UPT, UR8, URZ, UPT ;  /* 0x000000ff0800728c */ /* 0x000fe4000bf05270 */
[----:B------:R-:W-:Y:S02]  /*12a0*/  UISETP.EQ.OR UP1, UPT, UR8, URZ, !UP1 ;  /* 0x000000ff0800728c */ /* 0x000fe4000cf22670 */
[----:B------:R-:W-:-:S02]  /*12b0*/  USEL UR9, UR5, 0x2, UP0 ;  /* 0x0000000205097887 */ /* 0x000fc40008000000 */
[----:B------:R-:W-:Y:S02]  /*12c0*/  USEL UR4, UR4, 0x4, UP0 ;  /* 0x0000000404047887 */ /* 0x000fe40008000000 */
[----:B------:R-:W-:Y:S02]  /*12d0*/  USEL UR5, URZ, 0x1, !UP1 ;  /* 0x00000001ff057887 */ /* 0x000fe4000c800000 */
[----:B------:R-:W-:Y:S02]  /*12e0*/  USEL UR10, UR7, 0x8, UP0 ;  /* 0x00000008070a7887 */ /* 0x000fe40008000000 */
[----:B------:R-:W-:Y:S02]  /*12f0*/  USEL UR8, UR6, 0x10, UP0 ;  /* 0x0000001006087887 */ /* 0x000fe40008000000 */
[----:B------:R-:W-:Y:S02]  /*1300*/  UIADD3 UR4, UPT, UPT, UR4, UR9, UR5 ;  /* 0x0000000904047290 */ /* 0x000fe4000fffe005 */
[----:B------:R-:W-:-:S02]  /*1310*/  USEL UR7, UR11, 0x20, UP0 ;  /* 0x000000200b077887 */ /* 0x000fc40008000000 */
[----:B------:R-:W-:Y:S02]  /*1320*/  USEL UR6, UR12, 0x40, UP0 ;  /* 0x000000400c067887 */ /* 0x000fe40008000000 */
[----:B------:R-:W-:Y:S02]  /*1330*/  UIADD3 UR4, UPT, UPT, UR8, UR10, UR4 ;  /* 0x0000000a08047290 */ /* 0x000fe4000fffe004 */
[----:B------:R-:W-:Y:S02]  /*1340*/  USEL UR5, UR13, 0x80, UP0 ;  /* 0x000000800d057887 */ /* 0x000fe40008000000 */
[----:B------:R-:W-:-:S04]  /*1350*/  UIADD3 UR4, UPT, UPT, UR6, UR7, UR4 ;  /* 0x0000000706047290 */ /* 0x000fc8000fffe004 */
[----:B------:R-:W-:-:S06]  /*1360*/  UIADD3 UR4, UPT, UPT, UR4, UR5, URZ ;  /* 0x0000000504047290 */ /* 0x000fcc000fffe0ff */
[----:B------:R-:W-:Y:S02]  /*1370*/  MOV R2, UR4 ;  /* 0x0000000400027c02 */ /* 0x000fe40008000f00 */
.L_x_18:
[----:B------:R-:W-:Y:S05]  /*1380*/  BRA.U !UP2, `(.L_x_19) ;  /* 0x000000010ad47547 */ /* 0x000fea000b800000 */
[----:B------:R-:W1:Y:S01]  /*1390*/  LDCU.128 UR12, c[0x0][0xb10] ;  /* 0x00016200ff0c77ac */ /* 0x000e620008000c00 */
[----:B------:R-:W2:Y:S01]  /*13a0*/  LDCU UR6, c[0x0][0x370] ;  /* 0x00006e00ff0677ac */ /* 0x000ea20008000800 */
[----:B------:R-:W3:Y:S01]  /*13b0*/  LDCU UR5, c[0x0][0x374] ;  /* 0x00006e80ff0577ac */ /* 0x000ee20008000800 */
[----:B------:R-:W4:Y:S01]  /*13c0*/  LDCU UR27, c[0x0][0xb0c] ;  /* 0x00016180ff1b77ac */ /* 0x000f220008000800 */
[----:B------:R-:W4:Y:S01]  /*13d0*/  LDCU UR4, c[0x0][0xb20] ;  /* 0x00016400ff0477ac */ /* 0x000f220008000800 */
[----:B------:R-:W4:Y:S01]  /*13e0*/  LDCU.64 UR8, c[0x0][0xb28] ;  /* 0x00016500ff0877ac */ /* 0x000f220008000a00 */
[----:B-1----:R-:W-:Y:S02]  /*13f0*/  UISETP.NE.AND UP0, UPT, UR14, 0x1, UPT ;  /* 0x000000010e00788c */ /* 0x002fe4000bf05270 */
[----:B---3--:R-:W-:Y:S02]  /*1400*/  UIMAD.WIDE.U32 UR10, UR5, UR15, URZ ;  /* 0x0000000f050a72a5 */ /* 0x008fe4000f8e00ff */
[----:B--2---:R-:W-:-:S02]  /*1410*/  UIMAD.WIDE.U32 UR22, UR6, UR12, URZ ;  /* 0x0000000c061672a5 */ /* 0x004fc4000f8e00ff */
[----:B----4-:R-:W-:Y:S02]  /*1420*/  UISETP.NE.AND UP1, UPT, UR27, 0x1, UPT ;  /* 0x000000011b00788c */ /* 0x010fe4000bf25270 */
[----:B------:R-:W-:Y:S01]  /*1430*/  UISETP.NE.AND UP2, UPT, UR21, 0x1, UPT ;  /* 0x000000011500788c */ /* 0x000fe2000bf45270 */
[----:B------:R-:W-:Y:S02]  /*1440*/  UMOV UR10, UR11 ;  /* 0x0000000b000a7c82 */ /* 0x000fe40008000000 */
[----:B------:R-:W-:Y:S01]  /*1450*/  UMOV UR22, UR23 ;  /* 0x0000001700167c82 */ /* 0x000fe20008000000 */
[----:B------:R-:W-:Y:S02]  /*1460*/  @UP0 USHF.R.U32.HI UR5, URZ, UR4, UR10 ;  /* 0x00000004ff050299 */ /* 0x000fe4000801160a */
[----:B------:R-:W-:Y:S02]  /*1470*/  UIMAD.WIDE.U32 UR24, UR20, UR15, URZ ;  /* 0x0000000f141872a5 */ /* 0x000fe4000f8e00ff */
[----:B------:R-:W-:-:S02]  /*1480*/  UIMAD.WIDE.U32 UR10, UR5, UR8, URZ ;  /* 0x00000008050a72a5 */ /* 0x000fc4000f8e00ff */
[----:B------:R-:W-:Y:S02]  /*1490*/  @UP1 USHF.R.U32.HI UR6, URZ, UR13, UR22 ;  /* 0x0000000dff061299 */ /* 0x000fe40008011616 */
[----:B------:R-:W-:Y:S02]  /*14a0*/  UIMAD.WIDE.U32 UR18, UR16, UR12, URZ ;  /* 0x0000000c101272a5 */ /* 0x000fe4000f8e00ff */
[----:B------:R-:W-:Y:S01]  /*14b0*/  UIMAD.WIDE.U32 UR22, UR6, UR8, URZ ;  /* 0x00000008061672a5 */ /* 0x000fe2000f8e00ff */
[----:B------:R-:W-:Y:S01]  /*14c0*/  UMOV UR24, UR25 ;  /* 0x0000001900187c82 */ /* 0x000fe20008000000 */
[----:B------:R-:W-:Y:S01]  /*14d0*/  UMOV UR10, UR11 ;  /* 0x0000000b000a7c82 */ /* 0x000fe20008000000 */
[----:B------:R-:W-:Y:S02]  /*14e0*/  USHF.R.U32.HI UR24, URZ, UR4, UR24 ;  /* 0x00000004ff187299 */ /* 0x000fe40008011618 */
[----:B------:R-:W-:Y:S02]  /*14f0*/  @UP2 USHF.R.U32.HI UR5, URZ, UR9, UR10 ;  /* 0x00000009ff052299 */ /* 0x000fe4000801160a */
[----:B------:R-:W-:Y:S01]  /*1500*/  UMOV UR7, UR23 ;  /* 0x0000001700077c82 */ /* 0x000fe20008000000 */
[----:B------:R-:W-:Y:S01]  /*1510*/  UMOV UR18, UR19 ;  /* 0x0000001300127c82 */ /* 0x000fe20008000000 */
[----:B------:R-:W-:-:S02]  /*1520*/  @UP2 USHF.R.U32.HI UR6, URZ, UR9, UR7 ;  /* 0x00000009ff062299 */ /* 0x000fc40008011607 */
[----:B------:R-:W-:Y:S02]  /*1530*/  USHF.R.U32.HI UR13, URZ, UR13, UR18 ;  /* 0x0000000dff0d7299 */ /* 0x000fe40008011612 */
[----:B------:R-:W-:Y:S02]  /*1540*/  USEL UR4, UR20, UR24, !UP0 ;  /* 0x0000001814047287 */ /* 0x000fe4000c000000 */
[----:B------:R-:W-:Y:S02]  /*1550*/  UIMAD UR7, UR5, UR21, URZ ;  /* 0x00000015050772a4 */ /* 0x000fe4000f8e02ff */
[----:B------:R-:W-:Y:S02]  /*1560*/  USEL UR5, UR16, UR13, !UP1 ;  /* 0x0000000d10057287 */ /* 0x000fe4000c800000 */
[----:B------:R-:W-:Y:S02]  /*1570*/  UIMAD UR12, UR6, UR21, URZ ;  /* 0x00000015060c72a4 */ /* 0x000fe4000f8e02ff */
[----:B------:R-:W-:-:S02]  /*1580*/  UISETP.GE.AND UP0, UPT, UR4, UR7, UPT ;  /* 0x000000070400728c */ /* 0x000fc4000bf06270 */
[----:B------:R-:W-:Y:S02]  /*1590*/  UIMAD.WIDE.U32 UR10, UR4, UR8, URZ ;  /* 0x00000008040a72a5 */ /* 0x000fe4000f8e00ff */
[----:B------:R-:W-:Y:S02]  /*15a0*/  UISETP.GE.OR UP0, UPT, UR5, UR12, UP0 ;  /* 0x0000000c0500728c */ /* 0x000fe40008706670 */
[----:B------:R-:W-:Y:S02]  /*15b0*/  UIMAD.WIDE.U32 UR12, UR5, UR8, URZ ;  /* 0x00000008050c72a5 */ /* 0x000fe4000f8e00ff */
[----:B------:R-:W-:Y:S01]  /*15c0*/  UIADD3 UR10, UPT, UPT, -UR4, URZ, URZ ;  /* 0x000000ff040a7290 */ /* 0x000fe2000fffe1ff */
[----:B------:R-:W-:Y:S01]  /*15d0*/  UMOV UR8, UR11 ;  /* 0x0000000b00087c82 */ /* 0x000fe20008000000 */
[----:B------:R-:W-:Y:S02]  /*15e0*/  UIADD3 UR11, UPT, UPT, -UR5, URZ, URZ ;  /* 0x000000ff050b7290 */ /* 0x000fe4000fffe1ff */
[----:B------:R-:W-:-:S03]  /*15f0*/  USHF.R.U32.HI UR8, URZ, UR9, UR8 ;  /* 0x00000009ff087299 */ /* 0x000fc60008011608 */
[----:B------:R-:W-:Y:S01]  /*1600*/  @!UP0 UMOV UR7, UR13 ;  /* 0x0000000d00078c82 */ /* 0x000fe20008000000 */
[----:B------:R-:W-:Y:S02]  /*1610*/  UIMAD UR20, UR14, UR10, UR20 ;  /* 0x0000000a0e1472a4 */ /* 0x000fe4000f8e0214 */
[----:B------:R-:W-:Y:S02]  /*1620*/  USEL UR8, UR4, UR8, !UP2 ;  /* 0x0000000804087287 */ /* 0x000fe4000d000000 */
[----:B------:R-:W-:Y:S02]  /*1630*/  @!UP0 USHF.R.U32.HI UR7, URZ, UR9, UR7 ;  /* 0x00000009ff078299 */ /* 0x000fe40008011607 */
[----:B------:R-:W-:Y:S02]  /*1640*/  UIADD3 UR9, UPT, UPT, -UR8, URZ, URZ ;  /* 0x000000ff08097290 */ /* 0x000fe4000fffe1ff */
[----:B------:R-:W-:Y:S02]  /*1650*/  @!UP0 USEL UR7, UR5, UR7, !UP2 ;  /* 0x0000000705078287 */ /* 0x000fe4000d000000 */
[----:B------:R-:W-:-:S02]  /*1660*/  UIMAD UR9, UR21, UR9, UR4 ;  /* 0x00000009150972a4 */ /* 0x000fc4000f8e0204 */
[----:B------:R-:W-:Y:S02]  /*1670*/  @!UP0 UIADD3 UR8, UPT, UPT, UR8, -UR7, URZ ;  /* 0x8000000708088290 */ /* 0x000fe4000fffe0ff */
[----:B------:R-:W-:Y:S02]  /*1680*/  @!UP0 UIMAD UR6, UR9, UR6, UR7 ;  /* 0x00000006090682a4 */ /* 0x000fe4000f8e0207 */
[----:B------:R-:W-:Y:S02]  /*1690*/  @!UP0 UIMAD UR4, UR8, UR21, UR5 ;  /* 0x00000015080482a4 */ /* 0x000fe4000f8e0205 */
[----:B------:R-:W-:Y:S02]  /*16a0*/  UIMAD UR16, UR27, UR11, UR16 ;  /* 0x0000000b1b1072a4 */ /* 0x000fe4000f8e0210 */
[----:B------:R-:W-:Y:S01]  /*16b0*/  UIMAD UR20, UR4, UR14, UR20 ;  /* 0x0000000e041472a4 */ /* 0x000fe2000f8e0214 */
[----:B------:R-:W-:Y:S02]  /*16c0*/  @!UP0 UMOV UR5, UR6 ;  /* 0x0000000600058c82 */ /* 0x000fe40008000000 */
[----:B------:R-:W-:-:S12]  /*16d0*/  UIMAD UR16, UR5, UR27, UR16 ;  /* 0x0000001b051072a4 */ /* 0x000fd8000f8e0210 */
.L_x_19:
[----:B------:R-:W-:Y:S02]  /*16e0*/  UISETP.NE.AND UP1, UPT, UR28, 0x1, UPT ;  /* 0x000000011c00788c */ /* 0x000fe4000bf25270 */
[----:B------:R-:W-:Y:S02]  /*16f0*/  UISETP.NE.AND UP0, UPT, UR17, 0x2, UPT ;  /* 0x000000021100788c */ /* 0x000fe4000bf05270 */
[----:B------:R-:W-:-:S05]  /*1700*/  ULOP3.LUT UR21, UR26, 0x1c00, URZ, 0xc0, !UPT ;  /* 0x00001c001a157892 */ /* 0x000fca000f8ec0ff */
[----:B------:R-:W-:Y:S07]  /*1710*/  BRA.U UP1, `(.L_x_20) ;  /* 0x0000000101447547 */ /* 0x000fee000b800000 */
[----:B------:R-:W1:Y:S01]  /*1720*/  LDCU.128 UR8, c[0x0][0xb10] ;  /* 0x00016200ff0877ac */ /* 0x000e620008000c00 */
[----:B------:R-:W2:Y:S01]  /*1730*/  LDCU UR12, c[0x0][0xb0c] ;  /* 0x00016180ff0c77ac */ /* 0x000ea20008000800 */
[----:B------:R-:W3:Y:S01]  /*1740*/  LDCU UR13, c[0x0][0xb20] ;  /* 0x00016400ff0d77ac */ /* 0x000ee20008000800 */
[----:B-1----:R-:W-:Y:S02]  /*1750*/  UIMAD.WIDE.U32 UR6, UR16, UR8, URZ ;  /* 0x00000008100672a5 */ /* 0x002fe4000f8e00ff */
[----:B------:R-:W-:Y:S02]  /*1760*/  UIMAD.WIDE.U32 UR4, UR20, UR11, URZ ;  /* 0x0000000b140472a5 */ /* 0x000fe4000f8e00ff */
[----:B--2---:R-:W-:Y:S02]  /*1770*/  UISETP.NE.AND UP2, UPT, UR12, 0x1, UPT ;  /* 0x000000010c00788c */ /* 0x004fe4000bf45270 */
[----:B------:R-:W-:Y:S01]  /*1780*/  UISETP.NE.AND UP1, UPT, UR10, 0x1, UPT ;  /* 0x000000010a00788c */ /* 0x000fe2000bf25270 */
[----:B------:R-:W-:-:S02]  /*1790*/  UMOV UR6, UR7 ;  /* 0x0000000700067c82 */ /* 0x000fc40008000000 */
[----:B------:R-:W-:Y:S01]  /*17a0*/  UMOV UR4, UR5 ;  /* 0x0000000500047c82 */ /* 0x000fe20008000000 */
[----:B------:R-:W-:Y:S02]  /*17b0*/  USHF.R.U32.HI UR6, URZ, UR9, UR6 ;  /* 0x00000009ff067299 */ /* 0x000fe40008011606 */
[----:B---3--:R-:W-:Y:S02]  /*17c0*/  USHF.R.U32.HI UR4, URZ, UR13, UR4 ;  /* 0x0000000dff047299 */ /* 0x008fe40008011604 */
[----:B------:R-:W-:Y:S02]  /*17d0*/  USEL UR5, UR16, UR6, !UP2 ;  /* 0x0000000610057287 */ /* 0x000fe4000d000000 */
[----:B------:R-:W-:-:S04]  /*17e0*/  USEL UR4, UR20, UR4, !UP1 ;  /* 0x0000000414047287 */ /* 0x000fc8000c800000 */
[----:B------:R-:W-:Y:S02]  /*17f0*/  UIADD3 UR6, UPT, UPT, UR5, -UR4, URZ ;  /* 0x8000000405067290 */ /* 0x000fe4000fffe0ff */
[----:B------:R-:W-:Y:S02]  /*1800*/  UIADD3 UR4, UPT, UPT, -UR5, UR4, URZ ;  /* 0x0000000405047290 */ /* 0x000fe4000fffe1ff */
[----:B------:R-:W-:Y:S02]  /*1810*/  UIMAD UR20, UR6, UR10, UR20 ;  /* 0x0000000a061472a4 */ /* 0x000fe4000f8e0214 */
[----:B------:R-:W-:-:S12]  /*1820*/  UIMAD UR16, UR4, UR12, UR16 ;  /* 0x0000000c041072a4 */ /* 0x000fd8000f8e0210 */
.L_x_20:
[----:B------:R-:W-:Y:S05]  /*1830*/  BRA.U !UP5, `(.L_x_21) ;  /* 0x000000010d0c7547 */ /* 0x000fea000b800000 */
[----:B------:R-:W-:Y:S01]  /*1840*/  UCGABAR_WAIT ;  /* 0x0000000000007dc7 */ /* 0x000fe20008000000 */
[----:B------:R-:W-:Y:S01]  /*1850*/  CCTL.IVALL ;  /* 0x00000000ff00798f */ /* 0x000fe20002000000 */
[----:B------:R-:W-:Y:S05]  /*1860*/  BRA `(.L_x_22) ;  /* 0x0000000000047947 */ /* 0x000fea0003800000 */
.L_x_21:
[----:B------:R-:W-:Y:S06]  /*1870*/  BAR.SYNC.DEFER_BLOCKING 0x0 ;  /* 0x0000000000007b1d */ /* 0x000fec0000010000 */
.L_x_22:
[----:B------:R-:W-:Y:S05]  /*1880*/  BRA.U UP0, `(.L_x_23) ;  /* 0x0000001500e07547 */ /* 0x000fea000b800000 */
[----:B------:R-:W1:Y:S01]  /*1890*/  LDCU UR6, c[0x0][0x38c] ;  /* 0x00007180ff0677ac */ /* 0x000e620008000800 */
[----:B------:R-:W-:Y:S01]  /*18a0*/  PLOP3.LUT P1, PT, PT, PT, UP3, 0x80, 0x8 ;  /* 0x000000000008781c */ /* 0x000fe20003f2f038 */
[----:B------:R-:W-:Y:S01]  /*18b0*/  IMAD.MOV.U32 R12, RZ, RZ, 0x1 ;  /* 0x00000001ff0c7424 */ /* 0x000fe200078e00ff */
[----:B------:R-:W-:Y:S01]  /*18c0*/  ISETP.EQ.OR P2, PT, R0, RZ, P3 ;  /* 0x000000ff0000720c */ /* 0x000fe20001f42670 */
[----:B------:R-:W-:Y:S01]  /*18d0*/  UISETP.NE.AND UP1, UPT, UR17, URZ, UPT ;  /* 0x000000ff1100728c */ /* 0x000fe2000bf25270 */
[----:B------:R-:W-:Y:S02]  /*18e0*/  PLOP3.LUT P1, PT, P1, PT, PT, 0x8, 0x80 ;  /* 0x000000000080781c */ /* 0x000fe40000f2e170 */
[----:B------:R-:W-:Y:S01]  /*18f0*/  CS2R R10, SRZ ;  /* 0x00000000000a7805 */ /* 0x000fe2000001ff00 */
[----:B------:R-:W-:Y:S01]  /*1900*/  IMAD.MOV.U32 R9, RZ, RZ, RZ ;  /* 0x000000ffff097224 */ /* 0x000fe200078e00ff */
[----:B------:R-:W2:Y:S01]  /*1910*/  LDCU UR39, c[0x0][0x370] ;  /* 0x00006e00ff2777ac */ /* 0x000ea20008000800 */
[----:B------:R-:W-:Y:S01]  /*1920*/  IMAD.MOV.U32 R8, RZ, RZ, 0x1 ;  /* 0x00000001ff087424 */ /* 0x000fe200078e00ff */
[----:B------:R-:W3:Y:S01]  /*1930*/  LDCU.64 UR28, c[0x0][0x348] ;  /* 0x00006900ff1c77ac */ /* 0x000ee20008000a00 */
[----:B------:R-:W-:-:S02]  /*1940*/  USHF.R.U32.HI UR44, URZ, 0x6, UR21 ;  /* 0x00000006ff2c7899 */ /* 0x000fc40008011615 */
[----:B-1----:R-:W-:Y:S02]  /*1950*/  UIADD3 UR5, UPT, UPT, UR6, 0x3f, URZ ;  /* 0x0000003f06057890 */ /* 0x002fe4000fffe0ff */
[----:B------:R-:W-:Y:S02]  /*1960*/  UIADD3 UR46, UPT, UPT, UR6, 0x7e, URZ ;  /* 0x0000007e062e7890 */ /* 0x000fe4000fffe0ff */
[----:B------:R-:W-:Y:S01]  /*1970*/  USHF.R.S32.HI UR4, URZ, 0x1f, UR5 ;  /* 0x0000001fff047899 */ /* 0x000fe20008011405 */
[----:B------:R-:W1:Y:S03]  /*1980*/  LDCU UR38, c[0x0][0x374] ;  /* 0x00006e80ff2677ac */ /* 0x000e660008000800 */
[----:B------:R-:W-:Y:S02]  /*1990*/  ULEA.HI UR4, UR4, UR5, URZ, 0x6 ;  /* 0x0000000504047291 */ /* 0x000fe4000f8f30ff */
[----:B------:R-:W-:-:S02]  /*19a0*/  USEL UR25, UR37, 0x2, UP1 ;  /* 0x0000000225197887 */ /* 0x000fc40008800000 */
[----:B------:R-:W-:Y:S02]  /*19b0*/  USHF.R.S32.HI UR41, URZ, 0x6, UR4 ;  /* 0x00000006ff297899 */ /* 0x000fe40008011404 */
[----:B------:R-:W-:Y:S02]  /*19c0*/  UIADD3 UR4, UPT, UPT, UR6, -0x1, URZ ;  /* 0xffffffff06047890 */ /* 0x000fe4000fffe0ff */
[----:B------:R-:W-:Y:S02]  /*19d0*/  UISETP.LT.U32.AND UP0, UPT, UR41, 0xc, UPT ;  /* 0x0000000c2900788c */ /* 0x000fe4000bf01070 */
[----:B------:R-:W-:Y:S02]  /*19e0*/  UISETP.GE.U32.AND UP2, UPT, UR4, -0x7f, UPT ;  /* 0xffffff810400788c */ /* 0x000fe4000bf46070 */
[----:B------:R-:W-:Y:S01]  /*19f0*/  USEL UR40, UR41, 0xc, UP0 ;  /* 0x0000000c29287887 */ /* 0x000fe20008000000 */
[----:B------:R-:W-:-:S03]  /*1a00*/  UMOV UR5, URZ ;  /* 0x000000ff00057c82 */ /* 0x000fc60008000000 */
[----:B------:R-:W-:Y:S02]  /*1a10*/  UIADD3 UR24, UPT, UPT, UR40, -0x1, URZ ;  /* 0xffffffff28187890 */ /* 0x000fe4000fffe0ff */
[----:B------:R-:W-:-:S03]  /*1a20*/  UIADD3 UR43, UPT, UPT, UR41, -UR40, URZ ;  /* 0x80000028292b7290 */ /* 0x000fc6000fffe0ff */
[----:B------:R-:W-:-:S04]  /*1a30*/  @UP2 UIADD3 UR24, UPT, UPT, UR40, URZ, URZ ;  /* 0x000000ff28182290 */ /* 0x000fc8000fffe0ff */
[----:B-123--:R-:W-:-:S12]  /*1a40*/  UIADD3 UR24, UPT, UPT, UR24, 0x1, URZ ;  /* 0x0000000118187890 */ /* 0x00efd8000fffe0ff */
.L_x_43:
[----:B------:R-:W-:Y:S01]  /*1a50*/  UISETP.NE.AND UP0, UPT, UR45, URZ, UPT ;  /* 0x000000ff2d00728c */ /* 0x000fe2000bf05270 */
[----:B-1----:R-:W1:Y:S08]  /*1a60*/  S2UR UR45, SR_CgaCtaId ;  /* 0x00000000002d79c3 */ /* 0x002e700000008800 */
[----:B------:R-:W-:Y:S05]  /*1a70*/  BRA.U UP0, `(.L_x_24) ;  /* 0x0000000100347547 */ /* 0x000fea000b800000 */
[----:B------:R-:W2:Y:S01]  /*1a80*/  S2R R0, SR_CgaCtaId ;  /* 0x0000000000007919 */ /* 0x000ea20000008800 */
[----:B------:R-:W-:Y:S02]  /*1a90*/  MOV R3, 0x400 ;  /* 0x0000040000037802 */ /* 0x000fe40000000f00 */
[----:B------:R-:W-:Y:S02]  /*1aa0*/  SHF.L.U32 R2, R8, 0x1f, RZ ;  /* 0x0000001f08027819 */ /* 0x000fe400000006ff */
[----:B--2---:R-:W-:-:S05]  /*1ab0*/  LEA R0, R0, R3, 0x18 ;  /* 0x0000000300007211 */ /* 0x004fca00078ec0ff */
[----:B------:R-:W-:-:S04]  /*1ac0*/  IMAD R3, R9, 0x8, R0 ;  /* 0x0000000809037824 */ /* 0x000fc800078e0200 */
[----:B------:R-:W2:Y:S02]  /*1ad0*/  SYNCS.PHASECHK.TRANS64.TRYWAIT P0, [R3+URZ+0x160], R2 ;  /* 0x00016002030075a7 */ /* 0x000ea400080011ff */
[----:B--2---:R-:W-:Y:S05]  /*1ae0*/  @!P0 BRA `(.L_x_25) ;  /* 0x00000074002c8947 */ /* 0x004fea0003800000 */
.L_x_121:
[----:B------:R-:W-:Y:S01]  /*1af0*/  VIADD R9, R9, 0x1 ;  /* 0x0000000109097836 */ /* 0x000fe20000000000 */
[----:B------:R2:W-:Y:S04]  /*1b00*/  SYNCS.ARRIVE.TRANS64.A1T0 RZ, [R3+URZ+0x150], RZ ;  /* 0x000150ff03ff79a7 */ /* 0x0005e800081000ff */
[----:B------:R-:W-:-:S04]  /*1b10*/  ISETP.NE.AND P0, PT, R9, 0x2, PT ;  /* 0x000000020900780c */ /* 0x000fc80003f05270 */
[----:B------:R-:W-:Y:S02]  /*1b20*/  SEL R9, R9, RZ, P0 ;  /* 0x000000ff09097207 */ /* 0x000fe40000000000 */
[----:B--2---:R-:W-:-:S04]  /*1b30*/  SEL R3, RZ, 0x1, P0 ;  /* 0x00000001ff037807 */ /* 0x004fc80000000000 */
[----:B------:R-:W-:-:S07]  /*1b40*/  LOP3.LUT R8, R8, R3, RZ, 0x3c, !PT ;  /* 0x0000000308087212 */ /* 0x000fce00078e3cff */
.L_x_24:
[----:B------:R-:W-:Y:S01]  /*1b50*/  UMOV UR6, 0x400 ;  /* 0x0000040000067882 */ /* 0x000fe20000000000 */
[----:B------:R-:W-:Y:S01]  /*1b60*/  SHF.L.U32 R0, R12, 0x1f, RZ ;  /* 0x0000001f0c007819 */ /* 0x000fe200000006ff */
[----:B-1----:R-:W-:Y:S02]  /*1b70*/  ULEA UR6, UR45, UR6, 0x18 ;  /* 0x000000062d067291 */ /* 0x002fe4000f8ec0ff */
[----:B------:R-:W-:Y:S02]  /*1b80*/  UISETP.GE.U32.AND UP0, UPT, UR46, 0x7f, UPT ;  /* 0x0000007f2e00788c */ /* 0x000fe4000bf06070 */
[----:B------:R-:W-:Y:S02]  /*1b90*/  ULEA UR4, UR5, UR6, 0x3 ;  /* 0x0000000605047291 */ /* 0x000fe4000f8e18ff */
[----:B------:R-:W-:Y:S02]  /*1ba0*/  USHF.L.U32 UR11, UR20, 0x7, URZ ;  /* 0x00000007140b7899 */ /* 0x000fe400080006ff */
[----:B------:R-:W-:Y:S01]  /*1bb0*/  ULEA UR35, UR16, UR44, 0x7 ;  /* 0x0000002c10237291 */ /* 0x000fe2000f8e38ff */
[----:B------:R-:W-:-:S04]  /*1bc0*/  UMOV UR13, URZ ;  /* 0x000000ff000d7c82 */ /* 0x000fc80008000000 */
[----:B------:R1:W2:Y:S01]  /*1bd0*/  SYNCS.PHASECHK.TRANS64.TRYWAIT P0, [UR4+0x60], R0 ;  /* 0x00006000ff0075a7 */ /* 0x0002a20008001104 */
[----:B------:R-:W-:Y:S06]  /*1be0*/  BRA.U !UP0, `(.L_x_26) ;  /* 0x0000000108bc7547 */ /* 0x000fec000b800000 */
[----:B------:R-:W-:Y:S01]  /*1bf0*/  UMOV UR7, URZ ;  /* 0x000000ff00077c82 */ /* 0x000fe20008000000 */
[----:B------:R-:W-:-:S05]  /*1c00*/  UMOV UR4, UR5 ;  /* 0x0000000500047c82 */ /* 0x000fca0008000000 */
.L_x_32:
[----:B------:R-:W-:Y:S01]  /*1c10*/  ULEA UR33, UR4, UR6, 0x3 ;  /* 0x0000000604217291 */ /* 0x000fe2000f8e18ff */
[----:B--2---:R-:W-:Y:S01]  /*1c20*/  @!P3 MOV R2, 0x4000 ;  /* 0x000040000002b802 */ /* 0x004fe20000000f00 */
[----:B--2-4-:R-:W-:Y:S10]  /*1c30*/  @P0 BRA `(.L_x_27) ;  /* 0x00000000000c0947 */ /* 0x014ff40003800000 */
[----:B------:R-:W-:-:S04]  /*1c40*/  SHF.L.U32 R3, R12, 0x1f, RZ ;  /* 0x0000001f0c037819 */ /* 0x000fc800000006ff */
[----:B------:R-:W2:Y:S02]  /*1c50*/  SYNCS.PHASECHK.TRANS64.TRYWAIT P0, [UR33+0x60], R3 ;  /* 0x00006003ff0075a7 */ /* 0x000ea40008001121 */
[----:B--2---:R-:W-:Y:S05]  /*1c60*/  @!P0 BRA `(.L_x_28) ;  /* 0x0000007000e08947 */ /* 0x004fea0003800000 */
.L_x_27:
[----:B------:R2:W-:Y:S01]  /*1c70*/  @!P3 SYNCS.ARRIVE.TRANS64 RZ, [UR33], R2 ;  /* 0x00000002ffffb9a7 */ /* 0x0005e20008000021 */
[----:B------:R-:W-:-:S04]  /*1c80*/  ULOP3.LUT UR5, UR25, 0x2, URZ, 0xfc, !UPT ;  /* 0x0000000219057892 */ /* 0x000fc8000f8efcff */
[----:B------:R-:W-:-:S09]  /*1c90*/  UISETP.NE.AND UP0, UPT, UR5, 0x2, UPT ;  /* 0x000000020500788c */ /* 0x000fd2000bf05270 */
[----:B------:R-:W-:Y:S05]  /*1ca0*/  BRA.U UP0, `(.L_x_29) ;  /* 0x0000000100047547 */ /* 0x000fea000b800000 */
[----:B------:R-:W-:Y:S05]  /*1cb0*/  BPT.TRAP 0x1 ;  /* 0x000000040000795c */ /* 0x000fea0000300000 */
.L_x_29:
[----:B------:R-:W-:Y:S04]  /*1cc0*/  BSSY.RECONVERGENT B0, `(.L_x_30) ;  /* 0x0000003000007945 */ /* 0x000fe80003800200 */
[----:B------:R-:W-:Y:S05]  /*1cd0*/  @P2 BRA `(.L_x_31) ;  /* 0x0000000000042947 */ /* 0x000fea0003800000 */
[----:B------:R-:W-:Y:S05]  /*1ce0*/  BPT.TRAP 0x1 ;  /* 0x000000040000795c */ /* 0x000fea0000300000 */
.L_x_31:
[----:B------:R-:W-:Y:S05]  /*1cf0*/  BSYNC.RECONVERGENT B0 ;  /* 0x0000000000007941 */ /* 0x000fea0003800200 */
.L_x_30:
[----:B------:R-:W-:Y:S02]  /*1d00*/  UIADD3 UR5, UPT, UPT, UR4, 0x1, URZ ;  /* 0x0000000104057890 */ /* 0x000fe4000fffe0ff */
[----:B------:R-:W-:Y:S02]  /*1d10*/  UIADD3 UR16, UP1, UPT, UR28, 0x80, URZ ;  /* 0x000000801c107890 */ /* 0x000fe4000ff3e0ff */
[----:B------:R-:W-:Y:S02]  /*1d20*/  UISETP.NE.AND UP0, UPT, UR5, 0xc, UPT ;  /* 0x0000000c0500788c */ /* 0x000fe4000bf05270 */
[----:B------:R-:W-:Y:S02]  /*1d30*/  USHF.L.U32 UR34, UR7, 0x6, URZ ;  /* 0x0000000607227899 */ /* 0x000fe400080006ff */
[----:B------:R-:W-:Y:S02]  /*1d40*/  USEL UR9, URZ, 0x1, UP0 ;  /* 0x00000001ff097887 */ /* 0x000fe40008000000 */
[----:B------:R-:W-:-:S02]  /*1d50*/  USEL UR5, UR5, URZ, UP0 ;  /* 0x000000ff05057287 */ /* 0x000fc40008000000 */
[----:B------:R-:W-:Y:S02]  /*1d60*/  UIADD3 UR14, UP0, UPT, UR28, 0x180, URZ ;  /* 0x000001801c0e7890 */ /* 0x000fe4000ff1e0ff */
[----:B------:R-:W-:Y:S01]  /*1d70*/  ULEA UR8, UR5, UR6, 0x3 ;  /* 0x0000000605087291 */ /* 0x000fe2000f8e18ff */
[----:B------:R-:W-:Y:S01]  /*1d80*/  LOP3.LUT R12, R12, UR9, RZ, 0x3c, !PT ;  /* 0x000000090c0c7c12 */ /* 0x000fe2000f8e3cff */
[----:B------:R-:W-:Y:S02]  /*1d90*/  UIADD3.X UR17, UPT, UPT, URZ, UR29, URZ, UP1, !UPT ;  /* 0x0000001dff117290 */ /* 0x000fe40008ffe4ff */
[----:B------:R-:W-:Y:S01]  /*1da0*/  UIADD3.X UR15, UPT, UPT, URZ, UR29, URZ, UP0, !UPT ;  /* 0x0000001dff0f7290 */ /* 0x000fe200087fe4ff */
[----:B-1----:R-:W-:Y:S01]  /*1db0*/  SHF.L.U32 R0, R12, 0x1f, RZ ;  /* 0x0000001f0c007819 */ /* 0x002fe200000006ff */
[----:B------:R-:W-:Y:S01]  /*1dc0*/  UMOV UR18, 0x0 ;  /* 0x0000000000127882 */ /* 0x000fe20000000000 */
[----:B------:R-:W-:Y:S01]  /*1dd0*/  UMOV UR19, 0x10000000 ;  /* 0x1000000000137882 */ /* 0x000fe20000000000 */
[----:B------:R-:W-:Y:S01]  /*1de0*/  UMOV UR12, UR36 ;  /* 0x00000024000c7c82 */ /* 0x000fe20008000000 */
[----:B------:R3:W4:Y:S01]  /*1df0*/  SYNCS.PHASECHK.TRANS64.TRYWAIT P0, [UR8+0x60], R0 ;  /* 0x00006000ff0075a7 */ /* 0x0007220008001108 */
[----:B------:R-:W-:Y:S01]  /*1e00*/  USHF.L.U32 UR8, UR4, 0xd, URZ ;  /* 0x0000000d04087899 */ /* 0x000fe200080006ff */
[----:B------:R-:W-:-:S02]  /*1e10*/  UMOV UR9, UR33 ;  /* 0x0000002100097c82 */ /* 0x000fc40008000000 */
[----:B------:R-:W-:Y:S01]  /*1e20*/  UMOV UR4, 0xff0000 ;  /* 0x00ff000000047882 */ /* 0x000fe20000000000 */
[----:B------:R-:W-:Y:S02]  /*1e30*/  ULOP3.LUT UR32, UR8, UR21, URZ, 0xfc, !UPT ;  /* 0x0000001508207292 */ /* 0x000fe4000f8efcff */
[----:B------:R-:W-:Y:S02]  /*1e40*/  UIADD3 UR8, UPT, UPT, UR6, 0x20400, UR8 ;  /* 0x0002040006087890 */ /* 0x000fe4000fffe008 */
[----:B------:R-:W-:Y:S01]  /*1e50*/  UIADD3 UR32, UPT, UPT, UR6, 0x8400, UR32 ;  /* 0x0000840006207890 */ /* 0x000fe2000fffe020 */
[----:B------:R-:W-:Y:S01]  /*1e60*/  UMOV UR10, UR34 ;  /* 0x00000022000a7c82 */ /* 0x000fe20008000000 */
[----:B------:R-:W-:Y:S01]  /*1e70*/  UIADD3 UR7, UPT, UPT, UR7, 0x1, URZ ;  /* 0x0000000107077890 */ /* 0x000fe2000fffe0ff */
[----:B------:R-:W-:-:S03]  /*1e80*/  UMOV UR13, UR24 ;  /* 0x00000018000d7c82 */ /* 0x000fc60008000000 */
[----:B------:R-:W-:-:S03]  /*1e90*/  UISETP.NE.AND UP0, UPT, UR7, UR24, UPT ;  /* 0x000000180700728c */ /* 0x000fc6000bf05270 */
[----:B------:R1:W-:Y:S01]  /*1ea0*/  UTMALDG.3D.MULTICAST [UR32], [UR16], UR4, desc[UR18] ;  /* 0x00001220100073b4 */ /* 0x0003e20008011804 */
[----:B------:R3:W-:Y:S01]  /*1eb0*/  UTMALDG.3D [UR8], [UR14], desc[UR18] ;  /* 0x000012080e0075b4 */ /* 0x0007e20008011000 */
[----:B-1----:R-:W-:-:S04]  /*1ec0*/  UMOV UR4, UR5 ;  /* 0x0000000500047c82 */ /* 0x002fc80008000000 */
[----:B---3--:R-:W-:Y:S05]  /*1ed0*/  BRA.U UP0, `(.L_x_32) ;  /* 0xfffffffd004c7547 */ /* 0x008fea000b83ffff */
.L_x_26:
[----:B------:R-:W-:Y:S01]  /*1ee0*/  ULEA UR4, UR5, UR6, 0x3 ;  /* 0x0000000605047291 */ /* 0x000fe2000f8e18ff */
[----:B-1----:R-:W-:Y:S01]  /*1ef0*/  SHF.L.U32 R0, R12, 0x1f, RZ ;  /* 0x0000001f0c007819 */ /* 0x002fe200000006ff */
[----:B------:R-:W-:Y:S01]  /*1f00*/  @!P1 SYNCS.ARRIVE.TRANS64.A1T0 RZ, [UR6+0xe8], RZ ;  /* 0x0000e8ffffff99a7 */ /* 0x000fe20008100006 */
[----:B------:R-:W-:-:S06]  /*1f10*/  UISETP.GT.AND UP0, UPT, UR41, UR40, UPT ;  /* 0x000000282900728c */ /* 0x000fcc000bf04270 */
[----:B--2-4-:R1:W2:Y:S03]  /*1f20*/  SYNCS.PHASECHK.TRANS64.TRYWAIT P0, [UR4+0x60], R0 ;  /* 0x00006000ff0075a7 */ /* 0x0142a60008001104 */
[----:B------:R-:W-:Y:S05]  /*1f30*/  BRA.U !UP0, `(.L_x_33) ;  /* 0x0000000108c07547 */ /* 0x000fea000b800000 */
[----:B------:R-:W-:Y:S01]  /*1f40*/  UIADD3 UR26, UPT, UPT, UR43, UR13, URZ ;  /* 0x0000000d2b1a7290 */ /* 0x000fe2000fffe0ff */
[----:B------:R-:W-:-:S11]  /*1f50*/  UMOV UR4, UR5 ;  /* 0x0000000500047c82 */ /* 0x000fd60008000000 */
.L_x_39:
[----:B------:R-:W-:Y:S01]  /*1f60*/  ULEA UR17, UR4, UR6, 0x3 ;  /* 0x0000000604117291 */ /* 0x000fe2000f8e18ff */
[----:B--2---:R-:W-:Y:S01]  /*1f70*/  @!P3 MOV R2, 0x4000 ;  /* 0x000040000002b802 */ /* 0x004fe20000000f00 */
[----:B--2-4-:R-:W-:Y:S10]  /*1f80*/  @P0 BRA `(.L_x_34) ;  /* 0x00000000000c0947 */ /* 0x014ff40003800000 */
[----:B------:R-:W-:-:S04]  /*1f90*/  SHF.L.U32 R3, R12, 0x1f, RZ ;  /* 0x0000001f0c037819 */ /* 0x000fc800000006ff */
[----:B------:R-:W2:Y:S02]  /*1fa0*/  SYNCS.PHASECHK.TRANS64.TRYWAIT P0, [UR17+0x60], R3 ;  /* 0x00006003ff0075a7 */ /* 0x000ea40008001111 */
[----:B--2---:R-:W-:Y:S05]  /*1fb0*/  @!P0 BRA `(.L_x_35) ;  /* 0x0000007000248947 */ /* 0x004fea0003800000 */
.L_x_34:
[----:B------:R2:W-:Y:S01]  /*1fc0*/  @!P3 SYNCS.ARRIVE.TRANS64 RZ, [UR17], R2 ;  /* 0x00000002ffffb9a7 */ /* 0x0005e20008000011 */
[----:B------:R-:W-:-:S04]  /*1fd0*/  ULOP3.LUT UR5, UR25, 0x2, URZ, 0xfc, !UPT ;  /* 0x0000000219057892 */ /* 0x000fc8000f8efcff */
[----:B------:R-:W-:-:S09]  /*1fe0*/  UISETP.NE.AND UP0, UPT, UR5, 0x2, UPT ;  /* 0x000000020500788c */ /* 0x000fd2000bf05270 */
[----:B------:R-:W-:Y:S05]  /*1ff0*/  BRA.U UP0, `(.L_x_36) ;  /* 0x0000000100047547 */ /* 0x000fea000b800000 */
[----:B------:R-:W-:Y:S05]  /*2000*/  BPT.TRAP 0x1 ;  /* 0x000000040000795c */ /* 0x000fea0000300000 */
.L_x_36:
[----:B------:R-:W-:Y:S04]  /*2010*/  BSSY.RECONVERGENT B0, `(.L_x_37) ;  /* 0x0000003000007945 */ /* 0x000fe80003800200 */
[----:B------:R-:W-:Y:S05]  /*2020*/  @P2 BRA `(.L_x_38) ;  /* 0x0000000000042947 */ /* 0x000fea0003800000 */
[----:B------:R-:W-:Y:S05]  /*2030*/  BPT.TRAP 0x1 ;  /* 0x000000040000795c */ /* 0x000fea0000300000 */
.L_x_38:
[----:B------:R-:W-:Y:S05]  /*2040*/  BSYNC.RECONVERGENT B0 ;  /* 0x0000000000007941 */ /* 0x000fea0003800200 */
.L_x_37:
[----:B------:R-:W-:Y:S02]  /*2050*/  UIADD3 UR5, UPT, UPT, UR4, 0x1, URZ ;  /* 0x0000000104057890 */ /* 0x000fe4000fffe0ff */
[----:B------:R-:W-:Y:S02]  /*2060*/  UIADD3 UR14, UP1, UPT, UR28, 0x80, URZ ;  /* 0x000000801c0e7890 */ /* 0x000fe4000ff3e0ff */
[----:B------:R-:W-:Y:S02]  /*2070*/  UISETP.NE.AND UP0, UPT, UR5, 0xc, UPT ;  /* 0x0000000c0500788c */ /* 0x000fe4000bf05270 */
[----:B------:R-:W-:Y:S02]  /*2080*/  USHF.L.U32 UR18, UR13, 0x6, URZ ;  /* 0x000000060d127899 */ /* 0x000fe400080006ff */
[----:B------:R-:W-:Y:S02]  /*2090*/  USEL UR8, URZ, 0x1, UP0 ;  /* 0x00000001ff087887 */ /* 0x000fe40008000000 */
[----:B------:R-:W-:-:S02]  /*20a0*/  USEL UR5, UR5, URZ, UP0 ;  /* 0x000000ff05057287 */ /* 0x000fc40008000000 */
[----:B------:R-:W-:Y:S02]  /*20b0*/  UIADD3 UR22, UP0, UPT, UR28, 0x180, URZ ;  /* 0x000001801c167890 */ /* 0x000fe4000ff1e0ff */
[----:B------:R-:W-:Y:S01]  /*20c0*/  LOP3.LUT R12, R12, UR8, RZ, 0x3c, !PT ;  /* 0x000000080c0c7c12 */ /* 0x000fe2000f8e3cff */
[----:B------:R-:W-:Y:S02]  /*20d0*/  USHF.L.U32 UR8, UR4, 0xd, URZ ;  /* 0x0000000d04087899 */ /* 0x000fe400080006ff */
[----:B------:R-:W-:Y:S01]  /*20e0*/  ULEA UR7, UR5, UR6, 0x3 ;  /* 0x0000000605077291 */ /* 0x000fe2000f8e18ff */
[----:B-1----:R-:W-:Y:S01]  /*20f0*/  SHF.L.U32 R0, R12, 0x1f, RZ ;  /* 0x0000001f0c007819 */ /* 0x002fe200000006ff */
[----:B------:R-:W-:Y:S02]  /*2100*/  ULOP3.LUT UR16, UR8, UR21, URZ, 0xfc, !UPT ;  /* 0x0000001508107292 */ /* 0x000fe4000f8efcff */
[----:B------:R-:W-:Y:S02]  /*2110*/  UIADD3.X UR15, UPT, UPT, URZ, UR29, URZ, UP1, !UPT ;  /* 0x0000001dff0f7290 */ /* 0x000fe40008ffe4ff */
[----:B------:R-:W-:-:S02]  /*2120*/  UIADD3 UR16, UPT, UPT, UR6, 0x8400, UR16 ;  /* 0x0000840006107890 */ /* 0x000fc4000fffe010 */
[----:B------:R-:W-:Y:S01]  /*2130*/  UIADD3 UR8, UPT, UPT, UR6, 0x20400, UR8 ;  /* 0x0002040006087890 */ /* 0x000fe2000fffe008 */
[----:B------:R3:W4:Y:S01]  /*2140*/  SYNCS.PHASECHK.TRANS64.TRYWAIT P0, [UR7+0x60], R0 ;  /* 0x00006000ff0075a7 */ /* 0x0007220008001107 */
[----:B------:R-:W-:Y:S01]  /*2150*/  UIADD3.X UR23, UPT, UPT, URZ, UR29, URZ, UP0, !UPT ;  /* 0x0000001dff177290 */ /* 0x000fe200087fe4ff */
[----:B------:R-:W-:Y:S01]  /*2160*/  UMOV UR4, 0xff0000 ;  /* 0x00ff000000047882 */ /* 0x000fe20000000000 */
[----:B------:R-:W-:Y:S01]  /*2170*/  UMOV UR30, 0x0 ;  /* 0x00000000001e7882 */ /* 0x000fe20000000000 */
[----:B------:R-:W-:Y:S01]  /*2180*/  UMOV UR31, 0x10000000 ;  /* 0x10000000001f7882 */ /* 0x000fe20000000000 */
[----:B------:R-:W-:Y:S01]  /*2190*/  UMOV UR19, UR35 ;  /* 0x0000002300137c82 */ /* 0x000fe20008000000 */
[----:B------:R-:W-:Y:S01]  /*21a0*/  UMOV UR20, UR36 ;  /* 0x0000002400147c82 */ /* 0x000fe20008000000 */
[----:B------:R-:W-:Y:S01]  /*21b0*/  UMOV UR12, UR36 ;  /* 0x00000024000c7c82 */ /* 0x000fe20008000000 */
[----:B------:R-:W-:Y:S01]  /*21c0*/  UMOV UR9, UR17 ;  /* 0x0000001100097c82 */ /* 0x000fe20008000000 */
[----:B------:R-:W-:Y:S01]  /*21d0*/  UMOV UR10, UR18 ;  /* 0x00000012000a7c82 */ /* 0x000fe20008000000 */
[----:B------:R1:W-:Y:S01]  /*21e0*/  UTMALDG.3D.MULTICAST [UR16], [UR14], UR4, desc[UR30] ;  /* 0x00001e100e0073b4 */ /* 0x0003e20008011804 */
[----:B------:R-:W-:-:S04]  /*21f0*/  UIADD3 UR13, UPT, UPT, UR13, 0x1, URZ ;  /* 0x000000010d0d7890 */ /* 0x000fc8000fffe0ff */
[----:B------:R-:W-:Y:S01]  /*2200*/  UISETP.NE.AND UP0, UPT, UR13, UR26, UPT ;  /* 0x0000001a0d00728c */ /* 0x000fe2000bf05270 */
[----:B------:R3:W-:Y:S01]  /*2210*/  UTMALDG.3D [UR8], [UR22], desc[UR30] ;  /* 0x00001e08160075b4 */ /* 0x0007e20008011000 */
[----:B-1----:R-:W-:-:S07]  /*2220*/  UMOV UR4, UR5 ;  /* 0x0000000500047c82 */ /* 0x002fce0008000000 */
[----:B---3--:R-:W-:Y:S05]  /*2230*/  BRA.U UP0, `(.L_x_39) ;  /* 0xfffffffd00487547 */ /* 0x008fea000b83ffff */
.L_x_33:
[C---:B------:R-:W-:Y:S01]  /*2240*/  LEA R3, R11.reuse, UR6, 0x3 ;  /* 0x000000060b037c11 */ /* 0x040fe2000f8e18ff */
[----:B------:R-:W-:Y:S01]  /*2250*/  NOP ;  /* 0x0000000000007918 */ /* 0x000fe20000000000 */
[----:B-1----:R-:W-:Y:S02]  /*2260*/  SHF.L.U32 R0, R10, 0x1f, RZ ;  /* 0x0000001f0a007819 */ /* 0x002fe400000006ff */
[----:B------:R-:W-:Y:S02]  /*2270*/  LEA R5, R11, UR6, 0x4 ;  /* 0x000000060b057c11 */ /* 0x000fe4000f8e20ff */
[----:B--2-4-:R-:W1:Y:S02]  /*2280*/  SYNCS.PHASECHK.TRANS64.TRYWAIT P0, [R3+URZ+0xf0], R0 ;  /* 0x0000f000030075a7 */ /* 0x014e6400080011ff */
[----:B-1----:R-:W-:Y:S05]  /*2290*/  @!P0 BRA `(.L_x_40) ;  /* 0x0000006c00848947 */ /* 0x002fea0003800000 */
.L_x_124:
[----:B------:R-:W2:Y:S01]  /*22a0*/  LDS.128 R4, [R5+0x180] ;  /* 0x0001800005047984 */ /* 0x000ea20000000c00 */
[----:B------:R-:W-:Y:S01]  /*22b0*/  UISETP.GE.AND UP0, UPT, UR42, 0x1, UPT ;  /* 0x000000012a00788c */ /* 0x000fe2000bf06270 */
[----:B------:R-:W-:Y:S01]  /*22c0*/  @!PT LDS RZ, [RZ] ;  /* 0x00000000fffff984 */ /* 0x000fe20000000800 */
[----:B------:R-:W-:Y:S01]  /*22d0*/  @!PT LDS RZ, [RZ] ;  /* 0x00000000fffff984 */ /* 0x000fe20000000800 */
[----:B------:R-:W-:Y:S01]  /*22e0*/  @!PT LDS RZ, [RZ] ;  /* 0x00000000fffff984 */ /* 0x000fe20000000800 */
[----:B------:R-:W-:Y:S01]  /*22f0*/  @!PT LDS RZ, [RZ] ;  /* 0x00000000fffff984 */ /* 0x000fe20000000800 */
[----:B------:R3:W-:Y:S06]  /*2300*/  MEMBAR.ALL.CTA ;  /* 0x0000000000007992 */ /* 0x0007ec0000008000 */
[----:B---3--:R-:W3:Y:S01]  /*2310*/  FENCE.VIEW.ASYNC.S ;  /* 0x00000000000073c6 */ /* 0x008ee20000000000 */
[----:B--2---:R-:W-:-:S13]  /*2320*/  LOP3.LUT P0, RZ, R6, 0x1, RZ, 0xc0, !PT ;  /* 0x0000000106ff7812 */ /* 0x004fda000780c0ff */
[----:B---3--:R-:W-:Y:S01]  /*2330*/  VOTEU.ANY UP1, P0 ;  /* 0x0000000000ff7886 */ /* 0x008fe20000020100 */
[----:B------:R-:W-:-:S13]  /*2340*/  PLOP3.LUT P0, PT, PT, PT, UP1, 0x80, 0x8 ;  /* 0x000000000008781c */ /* 0x000fda0003f0f018 */
[----:B-1----:R-:W-:Y:S02]  /*2350*/  @P0 LOP3.LUT R0, R5, 0xffff, RZ, 0xc0, !PT ;  /* 0x0000ffff05000812 */ /* 0x002fe400078ec0ff */
[----:B------:R-:W-:Y:S02]  /*2360*/  @P0 MOV R2, R4 ;  /* 0x0000000400020202 */ /* 0x000fe40000000f00 */
[----:B------:R-:W-:Y:S01]  /*2370*/  @P0 R2UR UR7, R0 ;  /* 0x00000000000702ca */ /* 0x000fe200000e0000 */
[----:B------:R-:W-:Y:S01]  /*2380*/  VIADD R0, R3, 0x100 ;  /* 0x0000010003007836 */ /* 0x000fe20000000000 */
[----:B------:R-:W-:Y:S02]  /*2390*/  @P0 SHF.R.U32.HI R4, RZ, 0x10, R5 ;  /* 0x00000010ff040819 */ /* 0x000fe40000011605 */
[----:B------:R-:W-:Y:S02]  /*23a0*/  @P0 R2UR UR8, R2 ;  /* 0x00000000020802ca */ /* 0x000fe400000e0000 */
[----:B------:R-:W-:-:S02]  /*23b0*/  PRMT R0, RZ, 0x654, R0 ;  /* 0x00000654ff007816 */ /* 0x000fc40000000000 */
[----:B------:R-:W-:Y:S02]  /*23c0*/  @P0 R2UR UR4, R4 ;  /* 0x00000000040402ca */ /* 0x000fe400000e0000 */
[----:B------:R1:W-:Y:S03]  /*23d0*/  SYNCS.ARRIVE.TRANS64.RED.A1T0 RZ, [R0+URZ], RZ ;  /* 0x000000ff00ff79a7 */ /* 0x0003e600081004ff */
[----:B------:R-:W-:-:S04]  /*23e0*/  @UP1 UMOV UR27, UR7 ;  /* 0x00000007001b1c82 */ /* 0x000fc80008000000 */
[----:B------:R-:W-:-:S04]  /*23f0*/  @UP1 UMOV UR37, UR8 ;  /* 0x0000000800251c82 */ /* 0x000fc80008000000 */
[----:B------:R-:W-:Y:S01]  /*2400*/  @UP1 UMOV UR36, UR4 ;  /* 0x0000000400241c82 */ /* 0x000fe20008000000 */
[----:B------:R-:W-:Y:S05]  /*2410*/  BRA.U !UP0, `(.L_x_41) ;  /* 0x0000000108d47547 */ /* 0x000fea000b800000 */
[----:B------:R-:W2:Y:S01]  /*2420*/  LDCU.128 UR12, c[0x0][0xb10] ;  /* 0x00016200ff0c77ac */ /* 0x000ea20008000c00 */
[----:B------:R-:W3:Y:S01]  /*2430*/  LDCU UR26, c[0x0][0xb20] ;  /* 0x00016400ff1a77ac */ /* 0x000ee20008000800 */
[----:B------:R-:W4:Y:S01]  /*2440*/  LDCU UR20, c[0x0][0xb0c] ;  /* 0x00016180ff1477ac */ /* 0x000f220008000800 */
[----:B------:R-:W1:Y:S01]  /*2450*/  LDCU.64 UR10, c[0x0][0xb28] ;  /* 0x00016500ff0a77ac */ /* 0x000e620008000a00 */
[----:B------:R-:W-:Y:S02]  /*2460*/  UISETP.NE.AND UP3, UPT, UR42, 0x1, UPT ;  /* 0x000000012a00788c */ /* 0x000fe4000bf65270 */
[----:B--2---:R-:W-:Y:S02]  /*2470*/  UIMAD.WIDE.U32 UR16, UR38, UR15, URZ ;  /* 0x0000000f261072a5 */ /* 0x004fe4000f8e00ff */
[----:B------:R-:W-:Y:S02]  /*2480*/  UIMAD.WIDE.U32 UR8, UR39, UR12, URZ ;  /* 0x0000000c270872a5 */ /* 0x000fe4000f8e00ff */
[----:B------:R-:W-:-:S02]  /*2490*/  UISETP.NE.AND UP0, UPT, UR14, 0x1, UPT ;  /* 0x000000010e00788c */ /* 0x000fc4000bf05270 */
[----:B------:R-:W-:Y:S01]  /*24a0*/  UIMAD.WIDE.U32 UR22, UR27, UR15, URZ ;  /* 0x0000000f1b1672a5 */ /* 0x000fe2000f8e00ff */
[----:B------:R-:W-:Y:S02]  /*24b0*/  UMOV UR16, UR17 ;  /* 0x0000001100107c82 */ /* 0x000fe40008000000 */
[----:B------:R-:W-:Y:S01]  /*24c0*/  UMOV UR8, UR9 ;  /* 0x0000000900087c82 */ /* 0x000fe20008000000 */
[----:B---3--:R-:W-:Y:S02]  /*24d0*/  USHF.R.U32.HI UR16, URZ, UR26, UR16 ;  /* 0x0000001aff107299 */ /* 0x008fe40008011610 */
[----:B----4-:R-:W-:Y:S02]  /*24e0*/  UISETP.NE.AND UP2, UPT, UR20, 0x1, UPT ;  /* 0x000000011400788c */ /* 0x010fe4000bf45270 */
[----:B------:R-:W-:Y:S02]  /*24f0*/  USHF.R.U32.HI UR8, URZ, UR13, UR8 ;  /* 0x0000000dff087299 */ /* 0x000fe40008011608 */
[----:B------:R-:W-:-:S02]  /*2500*/  USEL UR7, UR38, UR16, !UP0 ;  /* 0x0000001026077287 */ /* 0x000fc4000c000000 */
[----:B------:R-:W-:Y:S02]  /*2510*/  USEL UR8, UR39, UR8, !UP2 ;  /* 0x0000000827087287 */ /* 0x000fe4000d000000 */
[----:B-1----:R-:W-:Y:S01]  /*2520*/  UIMAD.WIDE.U32 UR16, UR7, UR10, URZ ;  /* 0x0000000a071072a5 */ /* 0x002fe2000f8e00ff */
[----:B------:R-:W-:Y:S01]  /*2530*/  UMOV UR4, UR23 ;  /* 0x0000001700047c82 */ /* 0x000fe20008000000 */
[----:B------:R-:W-:Y:S02]  /*2540*/  UIMAD.WIDE.U32 UR18, UR37, UR12, URZ ;  /* 0x0000000c251272a5 */ /* 0x000fe4000f8e00ff */
[----:B------:R-:W-:-:S03]  /*2550*/  UIMAD.WIDE.U32 UR22, UR8, UR10, URZ ;  /* 0x0000000a081672a5 */ /* 0x000fc6000f8e00ff */
[----:B------:R-:W-:Y:S01]  /*2560*/  UMOV UR16, UR17 ;  /* 0x0000001100107c82 */ /* 0x000fe20008000000 */
[----:B------:R-:W-:Y:S02]  /*2570*/  USHF.R.U32.HI UR4, URZ, UR26, UR4 ;  /* 0x0000001aff047299 */ /* 0x000fe40008011604 */
[----:B------:R-:W-:Y:S01]  /*2580*/  @UP3 USHF.R.U32.HI UR7, URZ, UR11, UR16 ;  /* 0x0000000bff073299 */ /* 0x000fe20008011610 */
[----:B------:R-:W-:Y:S01]  /*2590*/  UMOV UR18, UR19 ;  /* 0x0000001300127c82 */ /* 0x000fe20008000000 */
[----:B------:R-:W-:Y:S01]  /*25a0*/  UMOV UR22, UR23 ;  /* 0x0000001700167c82 */ /* 0x000fe20008000000 */
[----:B------:R-:W-:Y:S02]  /*25b0*/  USHF.R.U32.HI UR13, URZ, UR13, UR18 ;  /* 0x0000000dff0d7299 */ /* 0x000fe40008011612 */
[----:B------:R-:W-:Y:S02]  /*25c0*/  USEL UR4, UR27, UR4, !UP0 ;  /* 0x000000041b047287 */ /* 0x000fe4000c000000 */
[----:B------:R-:W-:-:S02]  /*25d0*/  @UP3 USHF.R.U32.HI UR8, URZ, UR11, UR22 ;  /* 0x0000000bff083299 */ /* 0x000fc40008011616 */
[----:B------:R-:W-:Y:S02]  /*25e0*/  UIMAD UR9, UR42, UR7, URZ ;  /* 0x000000072a0972a4 */ /* 0x000fe4000f8e02ff */
[----:B------:R-:W-:Y:S02]  /*25f0*/  USEL UR7, UR37, UR13, !UP2 ;  /* 0x0000000d25077287 */ /* 0x000fe4000d000000 */
[----:B------:R-:W-:Y:S02]  /*2600*/  UIMAD UR12, UR42, UR8, URZ ;  /* 0x000000082a0c72a4 */ /* 0x000fe4000f8e02ff */
[----:B------:R-:W-:Y:S02]  /*2610*/  UISETP.GE.AND UP0, UPT, UR4, UR9, UPT ;  /* 0x000000090400728c */ /* 0x000fe4000bf06270 */
[----:B------:R-:W-:Y:S02]  /*2620*/  UIMAD.WIDE.U32 UR16, UR4, UR10, URZ ;  /* 0x0000000a041072a5 */ /* 0x000fe4000f8e00ff */
[----:B------:R-:W-:-:S02]  /*2630*/  UISETP.GE.OR UP0, UPT, UR7, UR12, UP0 ;  /* 0x0000000c0700728c */ /* 0x000fc40008706670 */
        /* <DEDUP_REMOVED lines=19> */
.L_x_41:
[----:B------:R-:W2:Y:S02]  /*2770*/  LDCU UR4, c[0x0][0xb30] ;  /* 0x00016600ff0477ac */ /* 0x000ea40008000800 */
[----:B--2---:R-:W-:-:S09]  /*2780*/  UISETP.NE.AND UP0, UPT, UR4, 0x1, UPT ;  /* 0x000000010400788c */ /* 0x004fd2000bf05270 */
[----:B------:R-:W-:Y:S05]  /*2790*/  BRA.U UP0, `(.L_x_42) ;  /* 0x0000000100447547 */ /* 0x000fea000b800000 */
[----:B------:R-:W2:Y:S01]  /*27a0*/  LDCU.128 UR12, c[0x0][0xb10] ;  /* 0x00016200ff0c77ac */ /* 0x000ea20008000c00 */
[----:B------:R-:W3:Y:S01]  /*27b0*/  LDCU UR16, c[0x0][0xb0c] ;  /* 0x00016180ff1077ac */ /* 0x000ee20008000800 */
[----:B------:R-:W4:Y:S01]  /*27c0*/  LDCU UR17, c[0x0][0xb20] ;  /* 0x00016400ff1177ac */ /* 0x000f220008000800 */
[----:B--2---:R-:W-:Y:S02]  /*27d0*/  UIMAD.WIDE.U32 UR10, UR37, UR12, URZ ;  /* 0x0000000c250a72a5 */ /* 0x004fe4000f8e00ff */
[----:B------:R-:W-:Y:S02]  /*27e0*/  UIMAD.WIDE.U32 UR8, UR27, UR15, URZ ;  /* 0x0000000f1b0872a5 */ /* 0x000fe4000f8e00ff */
[----:B---3--:R-:W-:Y:S02]  /*27f0*/  UISETP.NE.AND UP2, UPT, UR16, 0x1, UPT ;  /* 0x000000011000788c */ /* 0x008fe4000bf45270 */
[----:B------:R-:W-:Y:S01]  /*2800*/  UISETP.NE.AND UP0, UPT, UR14, 0x1, UPT ;  /* 0x000000010e00788c */ /* 0x000fe2000bf05270 */
[----:B------:R-:W-:-:S02]  /*2810*/  UMOV UR7, UR11 ;  /* 0x0000000b00077c82 */ /* 0x000fc40008000000 */
[----:B------:R-:W-:Y:S01]  /*2820*/  UMOV UR4, UR9 ;  /* 0x0000000900047c82 */ /* 0x000fe20008000000 */
[----:B------:R-:W-:Y:S02]  /*2830*/  USHF.R.U32.HI UR7, URZ, UR13, UR7 ;  /* 0x0000000dff077299 */ /* 0x000fe40008011607 */
[----:B----4-:R-:W-:Y:S02]  /*2840*/  USHF.R.U32.HI UR4, URZ, UR17, UR4 ;  /* 0x00000011ff047299 */ /* 0x010fe40008011604 */
[----:B------:R-:W-:Y:S02]  /*2850*/  USEL UR7, UR37, UR7, !UP2 ;  /* 0x0000000725077287 */ /* 0x000fe4000d000000 */
[----:B------:R-:W-:-:S04]  /*2860*/  USEL UR4, UR27, UR4, !UP0 ;  /* 0x000000041b047287 */ /* 0x000fc8000c000000 */
[----:B------:R-:W-:Y:S02]  /*2870*/  UIADD3 UR8, UPT, UPT, UR7, -UR4, URZ ;  /* 0x8000000407087290 */ /* 0x000fe4000fffe0ff */
[----:B------:R-:W-:Y:S02]  /*2880*/  UIADD3 UR4, UPT, UPT, -UR7, UR4, URZ ;  /* 0x0000000407047290 */ /* 0x000fe4000fffe1ff */
[----:B------:R-:W-:Y:S02]  /*2890*/  UIMAD UR27, UR8, UR14, UR27 ;  /* 0x0000000e081b72a4 */ /* 0x000fe4000f8e021b */
[----:B------:R-:W-:-:S12]  /*28a0*/  UIMAD UR37, UR4, UR16, UR37 ;  /* 0x00000010042572a4 */ /* 0x000fd8000f8e0225 */
.L_x_42:
[----:B------:R-:W-:Y:S01]  /*28b0*/  VIADD R11, R11, 0x1 ;  /* 0x000000010b0b7836 */ /* 0x000fe20000000000 */
[----:B------:R-:W-:Y:S01]  /*28c0*/  R2UR UR4, R147 ;  /* 0x00000000930472ca */ /* 0x000fe200000e0000 */
[----:B------:R-:W-:Y:S01]  /*28d0*/  UIADD3 UR20, UPT, UPT, UR27, UR63, URZ ;  /* 0x0000003f1b147290 */ /* 0x000fe2000fffe0ff */
[----:B------:R-:W-:Y:S02]  /*28e0*/  PLOP3.LUT P1, PT, PT, PT, PT, 0x80, 0x8 ;  /* 0x000000000008781c */ /* 0x000fe40003f2f070 */
[----:B------:R-:W-:-:S04]  /*28f0*/  ISETP.NE.AND P0, PT, R11, 0x2, PT ;  /* 0x000000020b00780c */ /* 0x000fc80003f05270 */
[----:B------:R-:W-:Y:S02]  /*2900*/  SEL R3, RZ, 0x1, P0 ;  /* 0x00000001ff037807 */ /* 0x000fe40000000000 */
[----:B------:R-:W-:Y:S02]  /*2910*/  SEL R11, R11, RZ, P0 ;  /* 0x000000ff0b0b7207 */ /* 0x000fe40000000000 */
[----:B------:R-:W-:Y:S01]  /*2920*/  LOP3.LUT R10, R10, R3, RZ, 0x3c, !PT ;  /* 0x000000030a0a7212 */ /* 0x000fe200078e3cff */
[----:B------:R-:W-:Y:S01]  /*2930*/  UIADD3 UR16, UPT, UPT, UR37, UR4, URZ ;  /* 0x0000000425107290 */ /* 0x000fe2000fffe0ff */
[----:B------:R-:W-:Y:S11]  /*2940*/  BRA.U UP1, `(.L_x_43) ;  /* 0xfffffff101407547 */ /* 0x000ff6000b83ffff */
[----:B------:R-:W-:Y:S01]  /*2950*/  UIADD3 UR7, UPT, UPT, UR6, 0x60, URZ ;  /* 0x0000006006077890 */ /* 0x000fe2000fffe0ff */
[----:B------:R-:W-:-:S03]  /*2960*/  SHF.L.U32 R3, R12, 0x1f, RZ ;  /* 0x0000001f0c037819 */ /* 0x000fc600000006ff */
[----:B------:R-:W-:-:S09]  /*2970*/  ULEA UR4, UR5, UR7, 0x3 ;  /* 0x0000000705047291 */ /* 0x000fd2000f8e18ff */
[----:B------:R-:W2:Y:S02]  /*2980*/  SYNCS.PHASECHK.TRANS64.TRYWAIT P0, [UR4], R3 ;  /* 0x00000003ff0075a7 */ /* 0x000ea40008001104 */
[----:B--2---:R-:W-:Y:S05]  /*2990*/  @!P0 BRA `(.L_x_44) ;  /* 0x0000006400d88947 */ /* 0x004fea0003800000 */
.L_x_126:
[----:B------:R-:W-:-:S04]  /*29a0*/  UIADD3 UR4, UPT, UPT, UR5, 0x1, URZ ;  /* 0x0000000105047890 */ /* 0x000fc8000fffe0ff */
[----:B------:R-:W-:-:S04]  /*29b0*/  UISETP.NE.AND UP0, UPT, UR4, 0xc, UPT ;  /* 0x0000000c0400788c */ /* 0x000fc8000bf05270 */
[----:B------:R-:W-:Y:S02]  /*29c0*/  USEL UR6, URZ, 0x1, UP0 ;  /* 0x00000001ff067887 */ /* 0x000fe40008000000 */
[----:B------:R-:W-:-:S04]  /*29d0*/  USEL UR4, UR4, URZ, UP0 ;  /* 0x000000ff04047287 */ /* 0x000fc80008000000 */
[----:B------:R-:W-:Y:S01]  /*29e0*/  ULEA UR5, UR4, UR7, 0x3 ;  /* 0x0000000704057291 */ /* 0x000fe2000f8e18ff */
[----:B------:R-:W-:-:S04]  /*29f0*/  LOP3.LUT R2, R12, UR6, RZ, 0x3c, !PT ;  /* 0x000000060c027c12 */ /* 0x000fc8000f8e3cff */
[----:B-1----:R-:W-:-:S04]  /*2a00*/  SHF.L.U32 R3, R2, 0x1f, RZ ;  /* 0x0000001f02037819 */ /* 0x002fc800000006ff */
[----:B------:R-:W1:Y:S02]  /*2a10*/  SYNCS.PHASECHK.TRANS64.TRYWAIT P0, [UR5], R3 ;  /* 0x00000003ff0075a7 */ /* 0x000e640008001105 */
[----:B-1----:R-:W-:Y:S05]  /*2a20*/  @!P0 BRA `(.L_x_45) ;  /* 0x0000006400cc8947 */ /* 0x002fea0003800000 */
.L_x_128:
        /* <DEDUP_REMOVED lines=9> */
.L_x_130:
        /* <DEDUP_REMOVED lines=9> */
.L_x_132:
        /* <DEDUP_REMOVED lines=9> */
.L_x_134:
        /* <DEDUP_REMOVED lines=9> */
.L_x_136:
        /* <DEDUP_REMOVED lines=9> */
.L_x_138:
        /* <DEDUP_REMOVED lines=9> */
.L_x_140:
        /* <DEDUP_REMOVED lines=9> */
.L_x_142:
        /* <DEDUP_REMOVED lines=9> */
.L_x_144:
        /* <DEDUP_REMOVED lines=9> */
.L_x_146:
[----:B------:R-:W-:-:S04]  /*2f40*/  UIADD3 UR4, UPT, UPT, UR4, 0x1, URZ ;  /* 0x0000000104047890 */ /* 0x000fc8000fffe0ff */
[----:B------:R-:W-:-:S04]  /*2f50*/  UISETP.NE.AND UP0, UPT, UR4, 0xc, UPT ;  /* 0x0000000c0400788c */ /* 0x000fc8000bf05270 */
[----:B------:R-:W-:Y:S02]  /*2f60*/  USEL UR5, URZ, 0x1, UP0 ;  /* 0x00000001ff057887 */ /* 0x000fe40008000000 */
[----:B------:R-:W-:-:S04]  /*2f70*/  USEL UR4, UR4, URZ, UP0 ;  /* 0x000000ff04047287 */ /* 0x000fc80008000000 */
[----:B------:R-:W-:Y:S01]  /*2f80*/  ULEA UR4, UR4, UR7, 0x3 ;  /* 0x0000000704047291 */ /* 0x000fe2000f8e18ff */
[----:B-1----:R-:W-:-:S04]  /*2f90*/  LOP3.LUT R3, R2, UR5, RZ, 0x3c, !PT ;  /* 0x0000000502037c12 */ /* 0x002fc8000f8e3cff */
[----:B------:R-:W-:Y:S01]  /*2fa0*/  SHF.L.U32 R3, R3, 0x1f, RZ ;  /* 0x0000001f03037819 */ /* 0x000fe200000006ff */
[----:B------:R-:W-:-:S07]  /*2fb0*/  IMAD.U32 R0, RZ, RZ, UR4 ;  /* 0x00000004ff007e24 */ /* 0x000fce000f8e00ff */
.L_x_55:
[----:B-1----:R1:W2:Y:S02]  /*2fc0*/  SYNCS.PHASECHK.TRANS64.TRYWAIT P0, [R0+URZ], R3 ;  /* 0x00000003000075a7 */ /* 0x0022a400080011ff */
[----:B--2---:R-:W-:Y:S05]  /*2fd0*/  @!P0 NANOSLEEP.SYNCS 0x989680 ;  /* 0x009896800000895d */ /* 0x004fea0003900000 */
[----:B------:R-:W2:Y:S02]  /*2fe0*/  @!P0 SYNCS.PHASECHK.TRANS64 P0, [R0+URZ], R3 ;  /* 0x00000003000085a7 */ /* 0x000ea400080010ff */
[----:B--2---:R-:W-:Y:S05]  /*2ff0*/  @P0 EXIT ;  /* 0x000000000000094d */ /* 0x004fea0003800000 */
[----:B------:R-:W-:Y:S05]  /*3000*/  BRA `(.L_x_55) ;  /* 0xfffffffc00ec7947 */ /* 0x000fea000383ffff */
.L_x_23:
[----:B------:R-:W-:-:S04]  /*3010*/  UISETP.NE.AND UP0, UPT, UR45, URZ, UPT ;  /* 0x000000ff2d00728c */ /* 0x000fc8000bf05270 */
[----:B------:R-:W-:-:S09]  /*3020*/  UISETP.NE.OR UP0, UPT, UR17, 0x1, UP0 ;  /* 0x000000011100788c */ /* 0x000fd20008705670 */
[----:B------:R-:W-:Y:S05]  /*3030*/  BRA.U UP0, `(.L_x_56) ;  /* 0x0000000500487547 */ /* 0x000fea000b800000 */
[----:B------:R-:W-:Y:S01]  /*3040*/  ISETP.GE.U32.AND P2, PT, R0, 0x8, PT ;  /* 0x000000080000780c */ /* 0x000fe20003f46070 */
[----:B------:R-:W-:Y:S01]  /*3050*/  IMAD.MOV.U32 R12, RZ, RZ, 0x1 ;  /* 0x00000001ff0c7424 */ /* 0x000fe200078e00ff */
[----:B------:R-:W-:Y:S02]  /*3060*/  CS2R R10, SRZ ;  /* 0x00000000000a7805 */ /* 0x000fe4000001ff00 */
[----:B------:R-:W-:Y:S01]  /*3070*/  CS2R R8, SRZ ;  /* 0x0000000000087805 */ /* 0x000fe2000001ff00 */
[----:B------:R-:W-:Y:S01]  /*3080*/  UMOV UR6, 0x400 ;  /* 0x0000040000067882 */ /* 0x000fe20000000000 */
[----:B------:R-:W-:Y:S01]  /*3090*/  UMOV UR5, URZ ;  /* 0x000000ff00057c82 */ /* 0x000fe20008000000 */
[----:B------:R-:W-:-:S12]  /*30a0*/  ULEA UR6, UR45, UR6, 0x18 ;  /* 0x000000062d067291 */ /* 0x000fd8000f8ec0ff */
.L_x_60:
[----:B------:R-:W-:Y:S02]  /*30b0*/  LEA R2, R8, UR6, 0x3 ;  /* 0x0000000608027c11 */ /* 0x000fe4000f8e18ff */
[----:B------:R-:W-:-:S03]  /*30c0*/  SHF.L.U32 R5, R9, 0x1f, RZ ;  /* 0x0000001f09057819 */ /* 0x000fc600000006ff */
[----:B------:R-:W-:Y:S01]  /*30d0*/  VIADD R4, R2, 0x160 ;  /* 0x0000016002047836 */ /* 0x000fe20000000000 */
[----:B------:R-:W1:Y:S02]  /*30e0*/  SYNCS.PHASECHK.TRANS64.TRYWAIT P0, [R2+URZ+0x150], R5 ;  /* 0x00015005020075a7 */ /* 0x000e6400080011ff */
[----:B-1----:R-:W-:Y:S05]  /*30f0*/  @!P0 BRA `(.L_x_57) ;  /* 0x0000006400088947 */ /* 0x002fea0003800000 */
.L_x_147:
[----:B------:R-:W-:Y:S01]  /*3100*/  ULEA UR4, UR5, UR6, 0x3 ;  /* 0x0000000605047291 */ /* 0x000fe2000f8e18ff */
[----:B------:R-:W-:Y:S02]  /*3110*/  PRMT R4, RZ, 0x654, R4 ;  /* 0x00000654ff047816 */ /* 0x000fe40000000004 */
[----:B-1----:R-:W-:Y:S01]  /*3120*/  SHF.L.U32 R5, R12, 0x1f, RZ ;  /* 0x0000001f0c057819 */ /* 0x002fe200000006ff */
[----:B------:R-:W-:Y:S01]  /*3130*/  UIADD3 UR7, UPT, UPT, UR4, 0xf0, URZ ;  /* 0x000000f004077890 */ /* 0x000fe2000fffe0ff */
[----:B------:R1:W-:Y:S05]  /*3140*/  SYNCS.ARRIVE.TRANS64.RED.A1T0 RZ, [R4+URZ], RZ ;  /* 0x000000ff04ff79a7 */ /* 0x0003ea00081004ff */
[----:B------:R-:W-:Y:S01]  /*3150*/  IMAD.U32 R7, RZ, RZ, UR7 ;  /* 0x00000007ff077e24 */ /* 0x000fe2000f8e00ff */
[----:B------:R-:W2:Y:S04]  /*3160*/  SYNCS.PHASECHK.TRANS64.TRYWAIT P0, [UR4+0x100], R5 ;  /* 0x00010005ff0075a7 */ /* 0x000ea80008001104 */
[----:B------:R-:W-:Y:S01]  /*3170*/  PRMT R6, R0, 0x654, R7 ;  /* 0x0000065400067816 */ /* 0x000fe20000000007 */
[----:B-1----:R-:W-:Y:S01]  /*3180*/  @!P2 IMAD.MOV.U32 R4, RZ, RZ, 0x10 ;  /* 0x00000010ff04a424 */ /* 0x002fe200078e00ff */
[----:B--2---:R-:W-:Y:S06]  /*3190*/  @!P0 BRA `(.L_x_58) ;  /* 0x0000006000f48947 */ /* 0x004fec0003800000 */
.L_x_149:
[----:B------:R-:W-:Y:S01]  /*31a0*/  ULEA UR8, UR5, UR6, 0x4 ;  /* 0x0000000605087291 */ /* 0x000fe2000f8e20ff */
[----:B------:R-:W-:Y:S01]  /*31b0*/  SEL R3, R6, R3, !P2 ;  /* 0x0000000306037207 */ /* 0x000fe20005000000 */
[----:B------:R-:W-:Y:S01]  /*31c0*/  UIADD3 UR9, UPT, UPT, UR4, 0xf0, URZ ;  /* 0x000000f004097890 */ /* 0x000fe2000fffe0ff */
[----:B-1----:R-:W-:Y:S01]  /*31d0*/  LEA R2, R11, UR6, 0x3 ;  /* 0x000000060b027c11 */ /* 0x002fe2000f8e18ff */
[----:B------:R-:W-:Y:S01]  /*31e0*/  UIADD3 UR8, UPT, UPT, UR8, 0x180, URZ ;  /* 0x0000018008087890 */ /* 0x000fe2000fffe0ff */
[----:B------:R-:W-:Y:S01]  /*31f0*/  SHF.L.U32 R5, R10, 0x1f, RZ ;  /* 0x0000001f0a057819 */ /* 0x000fe200000006ff */
[----:B------:R1:W-:Y:S01]  /*3200*/  @!P2 SYNCS.ARRIVE.TRANS64.RED RZ, [R3+URZ], R4 ;  /* 0x0000000403ffa9a7 */ /* 0x0003e200080004ff */
[----:B------:R-:W-:Y:S01]  /*3210*/  UIADD3 UR4, UPT, UPT, UR5, 0x1, URZ ;  /* 0x0000000105047890 */ /* 0x000fe2000fffe0ff */
[----:B------:R-:W-:-:S03]  /*3220*/  VIADD R8, R8, 0x1 ;  /* 0x0000000108087836 */ /* 0x000fc60000000000 */
[----:B------:R-:W-:Y:S02]  /*3230*/  UISETP.NE.AND UP0, UPT, UR4, 0x2, UPT ;  /* 0x000000020400788c */ /* 0x000fe4000bf05270 */
[----:B------:R-:W-:Y:S06]  /*3240*/  UGETNEXTWORKID.BROADCAST [UR8], [UR9] ;  /* 0x00000000080073ca */ /* 0x000fec0008000100 */
[----:B------:R-:W-:Y:S01]  /*3250*/  USEL UR7, URZ, 0x1, UP0 ;  /* 0x00000001ff077887 */ /* 0x000fe20008000000 */
[----:B------:R-:W-:Y:S01]  /*3260*/  ISETP.NE.AND P0, PT, R8, 0x2, PT ;  /* 0x000000020800780c */ /* 0x000fe20003f05270 */
[----:B------:R-:W-:Y:S01]  /*3270*/  USEL UR5, UR4, URZ, UP0 ;  /* 0x000000ff04057287 */ /* 0x000fe20008000000 */
[----:B------:R-:W2:Y:S03]  /*3280*/  SYNCS.PHASECHK.TRANS64.TRYWAIT P1, [R2+URZ+0xf0], R5 ;  /* 0x0000f005020075a7 */ /* 0x000ea600080211ff */
[----:B------:R-:W-:Y:S01]  /*3290*/  LOP3.LUT R12, R12, UR7, RZ, 0x3c, !PT ;  /* 0x000000070c0c7c12 */ /* 0x000fe2000f8e3cff */
[----:B-12---:R-:W-:Y:S07]  /*32a0*/  @!P1 BRA `(.L_x_59) ;  /* 0x0000006000c89947 */ /* 0x006fee0003800000 */
.L_x_150:
[C---:B------:R-:W-:Y:S01]  /*32b0*/  LEA R4, R11.reuse, UR6, 0x4 ;  /* 0x000000060b047c11 */ /* 0x040fe2000f8e20ff */
[----:B-1----:R-:W-:Y:S01]  /*32c0*/  VIADD R2, R2, 0x100 ;  /* 0x0000010002027836 */ /* 0x002fe20000000000 */
[----:B------:R-:W-:Y:S01]  /*32d0*/  SEL R8, R8, RZ, P0 ;  /* 0x000000ff08087207 */ /* 0x000fe20000000000 */
[----:B------:R-:W-:-:S03]  /*32e0*/  VIADD R11, R11, 0x1 ;  /* 0x000000010b0b7836 */ /* 0x000fc60000000000 */
[----:B------:R-:W1:Y:S01]  /*32f0*/  LDS.128 R4, [R4+0x180] ;  /* 0x0001800004047984 */ /* 0x000e620000000c00 */
[----:B------:R-:W-:Y:S02]  /*3300*/  PRMT R2, RZ, 0x654, R2 ;  /* 0x00000654ff027816 */ /* 0x000fe40000000002 */
[C---:B------:R-:W-:Y:S01]  /*3310*/  ISETP.NE.AND P1, PT, R11.reuse, 0x2, PT ;  /* 0x000000020b00780c */ /* 0x040fe20003f25270 */
[----:B------:R-:W-:Y:S01]  /*3320*/  @!PT LDS RZ, [RZ] ;  /* 0x00000000fffff984 */ /* 0x000fe20000000800 */
[----:B------:R-:W-:Y:S01]  /*3330*/  @!PT LDS RZ, [RZ] ;  /* 0x00000000fffff984 */ /* 0x000fe20000000800 */
[----:B------:R-:W-:Y:S01]  /*3340*/  @!PT LDS RZ, [RZ] ;  /* 0x00000000fffff984 */ /* 0x000fe20000000800 */
[----:B------:R-:W-:Y:S01]  /*3350*/  @!PT LDS RZ, [RZ] ;  /* 0x00000000fffff984 */ /* 0x000fe20000000800 */
[----:B------:R2:W-:Y:S06]  /*3360*/  MEMBAR.ALL.CTA ;  /* 0x0000000000007992 */ /* 0x0005ec0000008000 */
[----:B--2---:R-:W2:Y:S01]  /*3370*/  FENCE.VIEW.ASYNC.S ;  /* 0x00000000000073c6 */ /* 0x004ea20000000000 */
[----:B------:R-:W-:Y:S01]  /*3380*/  SEL R11, R11, RZ, P1 ;  /* 0x000000ff0b0b7207 */ /* 0x000fe20000800000 */
[----:B--2---:R2:W-:Y:S01]  /*3390*/  SYNCS.ARRIVE.TRANS64.RED.A1T0 RZ, [R2+URZ], RZ ;  /* 0x000000ff02ff79a7 */ /* 0x0045e200081004ff */
[----:B-1----:R-:W-:-:S02]  /*33a0*/  LOP3.LUT P3, RZ, R6, 0x1, RZ, 0xc0, !PT ;  /* 0x0000000106ff7812 */ /* 0x002fc4000786c0ff */
[----:B------:R-:W-:-:S04]  /*33b0*/  SEL R5, RZ, 0x1, P1 ;  /* 0x00000001ff057807 */ /* 0x000fc80000800000 */
[----:B------:R-:W-:Y:S02]  /*33c0*/  LOP3.LUT R10, R10, R5, RZ, 0x3c, !PT ;  /* 0x000000050a0a7212 */ /* 0x000fe400078e3cff */
[----:B--2---:R-:W-:-:S04]  /*33d0*/  SEL R2, RZ, 0x1, P0 ;  /* 0x00000001ff027807 */ /* 0x004fc80000000000 */
[----:B------:R-:W-:Y:S01]  /*33e0*/  LOP3.LUT R9, R9, R2, RZ, 0x3c, !PT ;  /* 0x0000000209097212 */ /* 0x000fe200078e3cff */
[----:B------:R-:W-:Y:S06]  /*33f0*/  @P3 BRA `(.L_x_60) ;  /* 0xfffffffc002c3947 */ /* 0x000fec000383ffff */
[----:B------:R-:W-:Y:S01]  /*3400*/  ULEA UR4, UR5, UR6, 0x3 ;  /* 0x0000000605047291 */ /* 0x000fe2000f8e18ff */
[----:B------:R-:W-:-:S08]  /*3410*/  SHF.L.U32 R3, R12, 0x1f, RZ ;  /* 0x0000001f0c037819 */ /* 0x000fd000000006ff */
[----:B------:R-:W1:Y:S02]  /*3420*/  SYNCS.PHASECHK.TRANS64 P0, [UR4+0x100], R3 ;  /* 0x00010003ff0075a7 */ /* 0x000e640008001004 */
[----:B-1----:R-:W-:Y:S05]  /*3430*/  @P0 BRA `(.L_x_61) ;  /* 0x0000000000080947 */ /* 0x002fea0003800000 */
[----:B------:R-:W1:Y:S02]  /*3440*/  SYNCS.PHASECHK.TRANS64.TRYWAIT P0, [UR4+0x100], R3 ;  /* 0x00010003ff0075a7 */ /* 0x000e640008001104 */
[----:B-1----:R-:W-:Y:S05]  /*3450*/  @!P0 BRA `(.L_x_62) ;  /* 0x0000006000708947 */ /* 0x002fea0003800000 */
.L_x_61:
[----:B------:R-:W-:-:S04]  /*3460*/  UIADD3 UR7, UPT, UPT, UR5, 0x1, URZ ;  /* 0x0000000105077890 */ /* 0x000fc8000fffe0ff */
[----:B------:R-:W-:-:S04]  /*3470*/  UISETP.NE.AND UP0, UPT, UR7, 0x2, UPT ;  /* 0x000000020700788c */ /* 0x000fc8000bf05270 */
[----:B------:R-:W-:Y:S02]  /*3480*/  USEL UR8, URZ, 0x1, UP0 ;  /* 0x00000001ff087887 */ /* 0x000fe40008000000 */
[----:B------:R-:W-:-:S04]  /*3490*/  USEL UR7, UR7, URZ, UP0 ;  /* 0x000000ff07077287 */ /* 0x000fc80008000000 */
[----:B------:R-:W-:Y:S01]  /*34a0*/  ULEA UR7, UR7, UR6, 0x3 ;  /* 0x0000000607077291 */ /* 0x000fe2000f8e18ff */
[----:B-1----:R-:W-:-:S04]  /*34b0*/  LOP3.LUT R3, R12, UR8, RZ, 0x3c, !PT ;  /* 0x000000080c037c12 */ /* 0x002fc8000f8e3cff */
[----:B------:R-:W-:-:S04]  /*34c0*/  SHF.L.U32 R0, R3, 0x1f, RZ ;  /* 0x0000001f03007819 */ /* 0x000fc800000006ff */
[----:B------:R-:W1:Y:S02]  /*34d0*/  SYNCS.PHASECHK.TRANS64 P0, [UR7+0x100], R0 ;  /* 0x00010000ff0075a7 */ /* 0x000e640008001007 */
[----:B-1----:R-:W-:Y:S05]  /*34e0*/  @P0 EXIT ;  /* 0x000000000000094d */ /* 0x002fea0003800000 */
[----:B------:R-:W-:Y:S02]  /*34f0*/  SHF.L.U32 R3, R3, 0x1f, RZ ;  /* 0x0000001f03037819 */ /* 0x000fe400000006ff */
[----:B------:R-:W-:-:S07]  /*3500*/  MOV R0, UR7 ;  /* 0x0000000700007c02 */ /* 0x000fce0008000f00 */
.L_x_63:
[----:B-1----:R1:W2:Y:S02]  /*3510*/  SYNCS.PHASECHK.TRANS64.TRYWAIT P0, [R0+URZ+0x100], R3 ;  /* 0x00010003000075a7 */ /* 0x0022a400080011ff */
[----:B--2---:R-:W-:Y:S05]  /*3520*/  @!P0 NANOSLEEP.SYNCS 0x989680 ;  /* 0x009896800000895d */ /* 0x004fea0003900000 */
[----:B------:R-:W2:Y:S02]  /*3530*/  @!P0 SYNCS.PHASECHK.TRANS64 P0, [R0+URZ+0x100], R3 ;  /* 0x00010003000085a7 */ /* 0x000ea400080010ff */
[----:B--2---:R-:W-:Y:S05]  /*3540*/  @P0 EXIT ;  /* 0x000000000000094d */ /* 0x004fea0003800000 */
[----:B------:R-:W-:Y:S05]  /*3550*/  BRA `(.L_x_63) ;  /* 0xfffffffc00ec7947 */ /* 0x000fea000383ffff */
.L_x_56:
[----:B------:R-:W-:Y:S05]  /*3560*/  BRA.U UP4, `(.L_x_64) ;  /* 0x0000000d04847547 */ /* 0x000fea000b800000 */
[----:B------:R-:W-:Y:S01]  /*3570*/  UMOV UR4, 0x40 ;  /* 0x0000004000047882 */ /* 0x000fe20000000000 */
[----:B------:R-:W-:Y:S01]  /*3580*/  NOP ;  /* 0x0000000000007918 */ /* 0x000fe20000000000 */
[----:B------:R-:W-:Y:S01]  /*3590*/  ULEA UR5, UR45, UR4, 0x18 ;  /* 0x000000042d057291 */ /* 0x000fe2000f8ec0ff */
[----:B------:R-:W-:Y:S02]  /*35a0*/  UMOV UR6, 0x400 ;  /* 0x0000040000067882 */ /* 0x000fe40000000000 */
[----:B------:R-:W-:-:S06]  /*35b0*/  ULEA UR6, UR45, UR6, 0x18 ;  /* 0x000000062d067291 */ /* 0x000fcc000f8ec0ff */
[----:B------:R-:W1:Y:S02]  /*35c0*/  LDS.U8 R0, [UR5+0x1c] ;  /* 0x00001c05ff007984 */ /* 0x000e640008000000 */
[----:B-1----:R-:W-:-:S13]  /*35d0*/  ISETP.NE.AND P0, PT, R0, RZ, PT ;  /* 0x000000ff0000720c */ /* 0x002fda0003f05270 */
[----:B------:R-:W-:Y:S05]  /*35e0*/  @P0 BRA `(.L_x_65) ;  /* 0x0000000000580947 */ /* 0x000fea0003800000 */
[----:B------:R-:W-:-:S13]  /*35f0*/  ELECT P0, URZ, PT ;  /* 0x0000000000ff782f */ /* 0x000fda0003800000 */
[----:B------:R-:W-:Y:S05]  /*3600*/  @!P0 BRA `(.L_x_66) ;  /* 0x0000000000608947 */ /* 0x000fea0003800000 */
[----:B------:R-:W-:Y:S01]  /*3610*/  UMOV UR4, 0x10 ;  /* 0x0000001000047882 */ /* 0x000fe20000000000 */
[----:B------:R-:W-:Y:S01]  /*3620*/  HFMA2 R0, -RZ, RZ, 0, 5.9604644775390625e-08 ;  /* 0x00000001ff007431 */ /* 0x000fe200000001ff */
[----:B------:R-:W-:-:S03]  /*3630*/  MOV R3, 0xffff ;  /* 0x0000ffff00037802 */ /* 0x000fc60000000f00 */
[----:B------:R-:W-:Y:S04]  /*3640*/  DEPBAR.LE SB1, 0x36 ;  /* 0x00009d800000791a */ /* 0x000fe80000000000 */
[----:B------:R-:W1:Y:S02]  /*3650*/  UTCATOMSWS.FIND_AND_SET.ALIGN UP0, UR4, UR4 ;  /* 0x00000004000475e3 */ /* 0x000e640008000800 */
[----:B-1----:R-:W-:Y:S01]  /*3660*/  MOV R4, UR4 ;  /* 0x0000000400047c02 */ /* 0x002fe20008000f00 */
[----:B------:R-:W-:Y:S06]  /*3670*/  BRA.U UP0, `(.L_x_67) ;  /* 0x0000000100187547 */ /* 0x000fec000b800000 */
.L_x_68:
[----:B------:R-:W-:Y:S05]  /*3680*/  NANOSLEEP 0x64 ;  /* 0x000000640000795d */ /* 0x000fea0003800000 */
[----:B------:R-:W-:-:S05]  /*3690*/  UMOV UR4, 0x10 ;  /* 0x0000001000047882 */ /* 0x000fca0000000000 */
[----:B------:R-:W-:Y:S04]  /*36a0*/  DEPBAR.LE SB1, 0x36 ;  /* 0x00009d800000791a */ /* 0x000fe80000000000 */
[----:B------:R-:W1:Y:S02]  /*36b0*/  UTCATOMSWS.FIND_AND_SET.ALIGN UP0, UR4, UR4 ;  /* 0x00000004000475e3 */ /* 0x000e640008000800 */
[----:B-1----:R-:W-:Y:S01]  /*36c0*/  MOV R4, UR4 ;  /* 0x0000000400047c02 */ /* 0x002fe20008000f00 */
[----:B------:R-:W-:Y:S05]  /*36d0*/  BRA.U !UP0, `(.L_x_68) ;  /* 0xfffffffd08e87547 */ /* 0x000fea000b83ffff */
.L_x_67:
[-C--:B------:R-:W-:Y:S02]  /*36e0*/  SHF.L.U32 R3, R3, R4.reuse, RZ ;  /* 0x0000000403037219 */ /* 0x080fe400000006ff */
[----:B------:R-:W-:Y:S01]  /*36f0*/  SHF.L.U32 R0, R0, R4, RZ ;  /* 0x0000000400007219 */ /* 0x000fe200000006ff */
[----:B------:R-:W-:Y:S02]  /*3700*/  IMAD.SHL.U32 R4, R4, 0x20, RZ ;  /* 0x0000002004047824 */ /* 0x000fe400078e00ff */
[----:B------:R1:W-:Y:S04]  /*3710*/  ATOMS.OR RZ, [UR5+0x14], R3 ;  /* 0x00001403ffff798c */ /* 0x0003e8000b000005 */
[----:B------:R1:W-:Y:S04]  /*3720*/  ATOMS.OR RZ, [UR5+0x18], R0 ;  /* 0x00001800ffff798c */ /* 0x0003e8000b000005 */
[----:B------:R1:W-:Y:S01]  /*3730*/  STS [UR6+0x1a0], R4 ;  /* 0x0001a004ff007988 */ /* 0x0003e20008000806 */
[----:B------:R-:W-:Y:S05]  /*3740*/  BRA `(.L_x_66) ;  /* 0x0000000000107947 */ /* 0x000fea0003800000 */
.L_x_65:
[----:B------:R-:W-:Y:S02]  /*3750*/  MOV R0, 0xffffffff ;  /* 0xffffffff00007802 */ /* 0x000fe40000000f00 */
[----:B------:R-:W-:-:S03]  /*3760*/  MOV R4, 0x3790 ;  /* 0x0000379000047802 */ /* 0x000fc60000000f00 */
[----:B------:R1:W-:Y:S04]  /*3770*/  STS [UR6+0x1a0], R0 ;  /* 0x0001a000ff007988 */ /* 0x0003e80008000806 */
[----:B-1---5:R-:W-:Y:S05]  /*3780*/  CALL.REL.NOINC `($__internal_1_$__cuda_sm10x_tcgen05_guardrail_trap_phase_invalid_during_alloc) ;  /* 0x0000006400307944 */ /* 0x022fea0003c00000 */
.L_x_66:
[----:B------:R-:W-:Y:S05]  /*3790*/  WARPSYNC.ALL ;  /* 0x0000000000007948 */ /* 0x000fea0003800000 */
[----:B------:R-:W2:Y:S01]  /*37a0*/  S2UR UR4, SR_CgaCtaId ;  /* 0x00000000000479c3 */ /* 0x000ea20000008800 */
[----:B------:R-:W-:Y:S01]  /*37b0*/  UMOV UR17, 0x400 ;  /* 0x0000040000117882 */ /* 0x000fe20000000000 */
[----:B------:R-:W-:-:S06]  /*37c0*/  NOP ;  /* 0x0000000000007918 */ /* 0x000fcc0000000000 */
[----:B------:R-:W-:Y:S06]  /*37d0*/  BAR.ARV 0x6, 0xa0 ;  /* 0x0182800000007b1d */ /* 0x000fec0000002000 */
[----:B------:R-:W3:Y:S01]  /*37e0*/  LDCU UR5, c[0x0][0x38c] ;  /* 0x00007180ff0577ac */ /* 0x000ee20008000800 */
[----:B------:R-:W-:Y:S01]  /*37f0*/  LOP3.LUT R2, R2, 0xffff, RZ, 0xc0, !PT ;  /* 0x0000ffff02027812 */ /* 0x000fe200078ec0ff */
[----:B------:R-:W-:Y:S01]  /*3800*/  IMAD.MOV.U32 R11, RZ, RZ, 0x1 ;  /* 0x00000001ff0b7424 */ /* 0x000fe200078e00ff */
[----:B------:R-:W-:Y:S01]  /*3810*/  CS2R R8, SRZ ;  /* 0x0000000000087805 */ /* 0x000fe2000001ff00 */
[----:B------:R-:W4:Y:S01]  /*3820*/  LDCU UR8, c[0x0][0x38c] ;  /* 0x00007180ff0877ac */ /* 0x000f220008000800 */
[----:B------:R-:W-:Y:S01]  /*3830*/  R2UR UR19, R2 ;  /* 0x00000000021372ca */ /* 0x000fe200000e0000 */
[----:B------:R-:W-:Y:S01]  /*3840*/  IMAD.MOV.U32 R10, RZ, RZ, RZ ;  /* 0x000000ffff0a7224 */ /* 0x000fe200078e00ff */
[----:B------:R-:W-:Y:S01]  /*3850*/  UMOV UR23, URZ ;  /* 0x000000ff00177c82 */ /* 0x000fe20008000000 */
[----:B------:R-:W-:Y:S01]  /*3860*/  UMOV UR14, URZ ;  /* 0x000000ff000e7c82 */ /* 0x000fe20008000000 */
[----:B--2---:R-:W-:Y:S01]  /*3870*/  ULEA UR17, UR4, UR17, 0x18 ;  /* 0x0000001104117291 */ /* 0x004fe2000f8ec0ff */
[----:B------:R-:W-:Y:S01]  /*3880*/  UMOV UR26, 0x0 ;  /* 0x00000000001a7882 */ /* 0x000fe20000000000 */
[----:B------:R-:W-:-:S02]  /*3890*/  UMOV UR27, 0x82004a0 ;  /* 0x082004a0001b7882 */ /* 0x000fc40000000000 */
[----:B------:R-:W-:Y:S02]  /*38a0*/  UIADD3 UR6, UPT, UPT, UR17, 0x8400, URZ ;  /* 0x0000840011067890 */ /* 0x000fe4000fffe0ff */
[----:B------:R-:W-:Y:S02]  /*38b0*/  UIADD3 UR7, UPT, UPT, UR17, 0x20400, URZ ;  /* 0x0002040011077890 */ /* 0x000fe4000fffe0ff */
[----:B---3--:R-:W-:Y:S01]  /*38c0*/  UIADD3 UR5, UPT, UPT, UR5, 0x3f, URZ ;  /* 0x0000003f05057890 */ /* 0x008fe2000fffe0ff */
[----:B-1----:R-:W1:Y:S01]  /*38d0*/  LDS R0, [UR17+0x1a0] ;  /* 0x0001a011ff007984 */ /* 0x002e620008000800 */
[----:B------:R-:W-:Y:S02]  /*38e0*/  USHF.R.U32.HI UR6, URZ, 0x4, UR6 ;  /* 0x00000004ff067899 */ /* 0x000fe40008011606 */
[----:B------:R-:W-:Y:S02]  /*38f0*/  USHF.R.S32.HI UR4, URZ, 0x1f, UR5 ;  /* 0x0000001fff047899 */ /* 0x000fe40008011405 */
[----:B------:R-:W-:-:S02]  /*3900*/  ULOP3.LUT UR6, UR6, 0x3fff, URZ, 0xc0, !UPT ;  /* 0x00003fff06067892 */ /* 0x000fc4000f8ec0ff */
[----:B------:R-:W-:Y:S02]  /*3910*/  ULEA.HI UR4, UR4, UR5, URZ, 0x6 ;  /* 0x0000000504047291 */ /* 0x000fe4000f8f30ff */
[----:B------:R-:W-:Y:S02]  /*3920*/  USHF.R.U32.HI UR5, URZ, 0x4, UR7 ;  /* 0x00000004ff057899 */ /* 0x000fe40008011607 */
[----:B------:R-:W-:Y:S02]  /*3930*/  USHF.R.S32.HI UR28, URZ, 0x6, UR4 ;  /* 0x00000006ff1c7899 */ /* 0x000fe40008011404 */
[----:B------:R-:W-:Y:S02]  /*3940*/  ULOP3.LUT UR5, UR5, 0x3fff, URZ, 0xc0, !UPT ;  /* 0x00003fff05057892 */ /* 0x000fe4000f8ec0ff */
[----:B------:R-:W-:Y:S02]  /*3950*/  UISETP.LT.AND UP0, UPT, UR28, 0x1, UPT ;  /* 0x000000011c00788c */ /* 0x000fe4000bf01270 */
[----:B------:R-:W-:-:S02]  /*3960*/  ULOP3.LUT UR20, UR6, 0x10000, URZ, 0xfc, !UPT ;  /* 0x0001000006147892 */ /* 0x000fc4000f8efcff */
[----:B------:R-:W-:Y:S02]  /*3970*/  USEL UR29, UR28, 0x1, !UP0 ;  /* 0x000000011c1d7887 */ /* 0x000fe4000c000000 */
[----:B------:R-:W-:Y:S02]  /*3980*/  ULOP3.LUT UR21, UR5, 0x10000, URZ, 0xfc, !UPT ;  /* 0x0001000005157892 */ /* 0x000fe4000f8efcff */
[----:B------:R-:W-:Y:S02]  /*3990*/  UIADD3 UR29, UPT, UPT, -UR29, URZ, URZ ;  /* 0x000000ff1d1d7290 */ /* 0x000fe4000fffe1ff */
[----:B----4-:R-:W-:Y:S01]  /*39a0*/  UISETP.GE.AND UP4, UPT, UR8, 0x1, UPT ;  /* 0x000000010800788c */ /* 0x010fe2000bf86270 */
[----:B------:R-:W-:Y:S01]  /*39b0*/  UMOV UR24, 0x0 ;  /* 0x0000000000187882 */ /* 0x000fe20000000000 */
[----:B------:R-:W-:Y:S01]  /*39c0*/  UMOV UR25, 0x82004a0 ;  /* 0x082004a000197882 */ /* 0x000fe20000000000 */
[----:B-1----:R-:W-:-:S15]  /*39d0*/  R2UR UR30, R0 ;  /* 0x00000000001e72ca */ /* 0x002fde00000e0000 */
.L_x_75:
[----:B------:R-:W-:Y:S02]  /*39e0*/  LEA R0, R10, UR17, 0x3 ;  /* 0x000000110a007c11 */ /* 0x000fe4000f8e18ff */
[----:B------:R-:W-:Y:S02]  /*39f0*/  SHF.L.U32 R5, R9, 0x1f, RZ ;  /* 0x0000001f09057819 */ /* 0x000fe400000006ff */
[----:B------:R-:W-:Y:S01]  /*3a00*/  PLOP3.LUT P0, PT, PT, PT, UP4, 0x80, 0x8 ;  /* 0x000000000008781c */ /* 0x000fe20003f0f048 */
[----:B------:R-:W-:Y:S01]  /*3a10*/  VIADD R3, R0, 0x100 ;  /* 0x0000010000037836 */ /* 0x000fe20000000000 */
[----:B-1----:R-:W1:Y:S02]  /*3a20*/  SYNCS.PHASECHK.TRANS64.TRYWAIT P1, [R0+URZ+0xf0], R5 ;  /* 0x0000f005000075a7 */ /* 0x002e6400080211ff */
[----:B-1-3--:R-:W-:Y:S09]  /*3a30*/  @!P1 BRA `(.L_x_69) ;  /* 0x0000005c00109947 */ /* 0x00aff20003800000 */
.L_x_152:
[----:B------:R-:W-:Y:S01]  /*3a40*/  LEA R4, R10, UR17, 0x4 ;  /* 0x000000110a047c11 */ /* 0x000fe2000f8e20ff */
[----:B------:R-:W-:Y:S01]  /*3a50*/  @UP4 ULEA UR4, UR14, UR17, 0x3 ;  /* 0x000000110e044291 */ /* 0x000fe2000f8e18ff */
[----:B------:R-:W-:Y:S01]  /*3a60*/  PLOP3.LUT P2, PT, PT, PT, PT, 0x80, 0x8 ;  /* 0x000000000008781c */ /* 0x000fe20003f4f070 */
[----:B------:R-:W-:Y:S01]  /*3a70*/  ULEA UR22, UR23, UR17, 0x3 ;  /* 0x0000001117167291 */ /* 0x000fe2000f8e18ff */
[----:B------:R-:W-:Y:S01]  /*3a80*/  PRMT R3, RZ, 0x654, R3 ;  /* 0x00000654ff037816 */ /* 0x000fe20000000003 */
[----:B------:R-:W-:Y:S01]  /*3a90*/  ULEA UR18, UR23, UR30, 0x7 ;  /* 0x0000001e17127291 */ /* 0x000fe2000f8e38ff */
[----:B-1----:R-:W1:Y:S01]  /*3aa0*/  LDS.128 R4, [R4+0x180] ;  /* 0x0001800004047984 */ /* 0x002e620000000c00 */
[----:B------:R-:W-:Y:S02]  /*3ab0*/  @P0 SHF.L.U32 R2, R8, 0x1f, RZ ;  /* 0x0000001f08020819 */ /* 0x000fe400000006ff */
[----:B------:R-:W-:Y:S01]  /*3ac0*/  SHF.L.U32 R0, R11, 0x1f, RZ ;  /* 0x0000001f0b007819 */ /* 0x000fe200000006ff */
[----:B------:R-:W-:Y:S01]  /*3ad0*/  @!PT LDS RZ, [RZ] ;  /* 0x00000000fffff984 */ /* 0x000fe20000000800 */
[----:B------:R-:W-:Y:S01]  /*3ae0*/  @!PT LDS RZ, [RZ] ;  /* 0x00000000fffff984 */ /* 0x000fe20000000800 */
[----:B------:R-:W-:Y:S01]  /*3af0*/  @!PT LDS RZ, [RZ] ;  /* 0x00000000fffff984 */ /* 0x000fe20000000800 */
[----:B------:R-:W-:Y:S01]  /*3b00*/  @!PT LDS RZ, [RZ] ;  /* 0x00000000fffff984 */ /* 0x000fe20000000800 */
[----:B------:R2:W-:Y:S06]  /*3b10*/  MEMBAR.ALL.CTA ;  /* 0x0000000000007992 */ /* 0x0005ec0000008000 */
[----:B--2---:R-:W2:Y:S02]  /*3b20*/  FENCE.VIEW.ASYNC.S ;  /* 0x00000000000073c6 */ /* 0x004ea40000000000 */
[----:B--2---:R2:W-:Y:S01]  /*3b30*/  SYNCS.ARRIVE.TRANS64.RED.A1T0 RZ, [R3+URZ], RZ ;  /* 0x000000ff03ff79a7 */ /* 0x0045e200081004ff */
[----:B------:R2:W3:Y:S01]  /*3b40*/  @P0 SYNCS.PHASECHK.TRANS64.TRYWAIT P2, [UR4], R2 ;  /* 0x00000002ff0005a7 */ /* 0x0004e20008041104 */
[----:B-1----:R-:W-:Y:S01]  /*3b50*/  LOP3.LUT P1, RZ, R6, 0x1, RZ, 0xc0, !PT ;  /* 0x0000000106ff7812 */ /* 0x002fe2000782c0ff */
[----:B------:R-:W1:Y:S02]  /*3b60*/  SYNCS.PHASECHK.TRANS64.TRYWAIT P0, [UR22+0x130], R0 ;  /* 0x00013000ff0075a7 */ /* 0x000e640008001116 */
[----:B-123--:R-:W-:Y:S10]  /*3b70*/  @!P0 BRA `(.L_x_70) ;  /* 0x0000005800d48947 */ /* 0x00eff40003800000 */
.L_x_154:
[----:B------:R-:W-:Y:S01]  /*3b80*/  IADD3 R10, PT, PT, R10, 0x1, RZ ;  /* 0x000000010a0a7810 */ /* 0x000fe20007ffe0ff */
[----:B------:R-:W-:Y:S06]  /*3b90*/  BRA.U !UP4, `(.L_x_71) ;  /* 0x000000010c987547 */ /* 0x000fec000b800000 */
[----:B------:R-:W-:Y:S01]  /*3ba0*/  UPLOP3.LUT UP2, UPT, UPT, UPT, UPT, 0x40, 0x4 ;  /* 0x000000000004789c */ /* 0x000fe20003f4e870 */
[----:B------:R-:W-:Y:S01]  /*3bb0*/  UMOV UR16, UR29 ;  /* 0x0000001d00107c82 */ /* 0x000fe20008000000 */
[----:B------:R-:W-:Y:S01]  /*3bc0*/  UMOV UR15, UR28 ;  /* 0x0000001c000f7c82 */ /* 0x000fe20008000000 */
[----:B------:R-:W-:-:S08]  /*3bd0*/  UMOV UR6, UR14 ;  /* 0x0000000e00067c82 */ /* 0x000fd00008000000 */
.L_x_74:
[----:B------:R-:W-:Y:S02]  /*3be0*/  UIADD3 UR16, UPT, UPT, UR16, 0x1, URZ ;  /* 0x0000000110107890 */ /* 0x000fe4000fffe0ff */
[----:B--2---:R-:W-:Y:S02]  /*3bf0*/  ULEA UR5, UR6, UR17, 0x3 ;  /* 0x0000001106057291 */ /* 0x004fe4000f8e18ff */
[----:B------:R-:W-:Y:S01]  /*3c00*/  UISETP.NE.AND UP3, UPT, UR16, URZ, UPT ;  /* 0x000000ff1000728c */ /* 0x000fe2000bf65270 */
[----:B---3--:R-:W-:Y:S10]  /*3c10*/  @P2 BRA `(.L_x_72) ;  /* 0x00000000000c2947 */ /* 0x008ff40003800000 */
[----:B-1----:R-:W-:Y:S04]  /*3c20*/  SHF.L.U32 R3, R8, 0x1f, RZ ;  /* 0x0000001f08037819 */ /* 0x002fe800000006ff */
[----:B------:R-:W1:Y:S02]  /*3c30*/  SYNCS.PHASECHK.TRANS64.TRYWAIT P0, [UR5], R3 ;  /* 0x00000003ff0075a7 */ /* 0x000e640008001105 */
[----:B-1----:R-:W-:Y:S05]  /*3c40*/  @!P0 BRA `(.L_x_73) ;  /* 0x0000005800b88947 */ /* 0x002fea0003800000 */
.L_x_72:
[----:B------:R-:W-:Y:S01]  /*3c50*/  UISETP.NE.AND UP0, UPT, UR15, 0x1, UPT ;  /* 0x000000010f00788c */ /* 0x000fe2000bf05270 */
[----:B------:R-:W-:Y:S01]  /*3c60*/  PLOP3.LUT P2, PT, PT, PT, PT, 0x80, 0x8 ;  /* 0x000000000008781c */ /* 0x000fe20003f4f070 */
[----:B------:R-:W-:Y:S02]  /*3c70*/  UIADD3 UR4, UPT, UPT, UR6, 0x1, URZ ;  /* 0x0000000106047890 */ /* 0x000fe4000fffe0ff */
[----:B------:R-:W-:Y:S02]  /*3c80*/  ULEA UR12, UR6, UR21, 0x9 ;  /* 0x00000015060c7291 */ /* 0x000fe4000f8e48ff */
[----:B------:R-:W-:Y:S01]  /*3c90*/  UISETP.NE.AND UP1, UPT, UR4, 0xc, UPT ;  /* 0x0000000c0400788c */ /* 0x000fe2000bf25270 */
[----:B------:R-:W-:Y:S01]  /*3ca0*/  PLOP3.LUT P0, PT, PT, PT, UP0, 0x80, 0x8 ;  /* 0x000000000008781c */ /* 0x000fe20003f0f008 */
[----:B------:R-:W-:Y:S02]  /*3cb0*/  UIADD3 UR10, UPT, UPT, UR12, 0x2, URZ ;  /* 0x000000020c0a7890 */ /* 0x000fe4000fffe0ff */
[----:B------:R-:W-:Y:S02]  /*3cc0*/  USEL UR7, URZ, 0x1, UP1 ;  /* 0x00000001ff077887 */ /* 0x000fe40008800000 */
[----:B------:R-:W-:Y:S02]  /*3cd0*/  USEL UR14, UR4, URZ, UP1 ;  /* 0x000000ff040e7287 */ /* 0x000fe40008800000 */
[----:B------:R-:W-:Y:S02]  /*3ce0*/  UIADD3 UR15, UPT, UPT, UR15, -0x1, URZ ;  /* 0xffffffff0f0f7890 */ /* 0x000fe4000fffe0ff */
[----:B------:R-:W-:Y:S01]  /*3cf0*/  @UP0 ULEA UR4, UR14, UR17, 0x3 ;  /* 0x000000110e040291 */ /* 0x000fe2000f8e18ff */
[----:B------:R-:W-:Y:S01]  /*3d00*/  LOP3.LUT R8, R8, UR7, RZ, 0x3c, !PT ;  /* 0x0000000708087c12 */ /* 0x000fe2000f8e3cff */
[----:B------:R-:W-:Y:S01]  /*3d10*/  UIADD3 UR7, UPT, UPT, UR5, 0x60, URZ ;  /* 0x0000006005077890 */ /* 0x000fe2000fffe0ff */
[----:B------:R-:W-:Y:S02]  /*3d20*/  UMOV UR13, 0x80004020 ;  /* 0x80004020000d7882 */ /* 0x000fe40000000000 */
[----:B-1----:R-:W-:Y:S01]  /*3d30*/  @P0 SHF.L.U32 R0, R8, 0x1f, RZ ;  /* 0x0000001f08000819 */ /* 0x002fe200000006ff */
[----:B------:R-:W-:Y:S01]  /*3d40*/  UMOV UR5, 0x80004020 ;  /* 0x8000402000057882 */ /* 0x000fe20000000000 */
[----:B------:R-:W-:Y:S01]  /*3d50*/  UMOV UR11, 0x80004020 ;  /* 0x80004020000b7882 */ /* 0x000fe20000000000 */
[----:B------:R-:W-:Y:S01]  /*3d60*/  UMOV UR9, 0x80004020 ;  /* 0x8000402000097882 */ /* 0x000fe20000000000 */
[----:B------:R2:W3:Y:S01]  /*3d70*/  @P0 SYNCS.PHASECHK.TRANS64.TRYWAIT P2, [UR4], R0 ;  /* 0x00000000ff0005a7 */ /* 0x0004e20008041104 */
[----:B------:R-:W-:Y:S03]  /*3d80*/  ULEA UR4, UR6, UR20, 0x9 ;  /* 0x0000001406047291 */ /* 0x000fe6000f8e48ff */
[----:B------:R-:W-:Y:S01]  /*3d90*/  UMOV UR6, UR14 ;  /* 0x0000000e00067c82 */ /* 0x000fe20008000000 */
[----:B------:R-:W-:Y:S05]  /*3da0*/  UIADD3 UR8, UPT, UPT, UR4, 0x2, URZ ;  /* 0x0000000204087890 */ /* 0x000fea000fffe0ff */
[----:B------:R2:W-:Y:S01]  /*3db0*/  UTCIMMA gdesc[UR4], gdesc[UR12], tmem[UR18], tmem[UR26], idesc[UR27], UP2 ;  /* 0x00ff1a0c040075ea */ /* 0x0005e20009000112 */
[----:B------:R-:W-:Y:S03]  /*3dc0*/  UPLOP3.LUT UP2, UPT, UPT, UPT, UPT, 0x80, 0x8 ;  /* 0x000000000008789c */ /* 0x000fe60003f4f070 */
[----:B------:R2:W-:Y:S01]  /*3dd0*/  UTCIMMA gdesc[UR8], gdesc[UR10], tmem[UR18], tmem[UR24], idesc[UR25], UPT ;  /* 0x00ff180a080075ea */ /* 0x0005e2000b800112 */
[----:B------:R2:W-:Y:S01]  /*3de0*/  UTCBAR.MULTICAST [UR7], URZ, UR19 ;  /* 0x000000ff070073e9 */ /* 0x0005e20008000813 */
[----:B------:R-:W-:Y:S06]  /*3df0*/  BRA.U UP3, `(.L_x_74) ;  /* 0xfffffffd03787547 */ /* 0x000fec000b83ffff */
.L_x_71:
[----:B--2---:R-:W-:Y:S01]  /*3e00*/  UIADD3 UR4, UPT, UPT, UR23, 0x1, URZ ;  /* 0x0000000117047890 */ /* 0x004fe2000fffe0ff */
[C---:B------:R-:W-:Y:S01]  /*3e10*/  ISETP.NE.AND P0, PT, R10.reuse, 0x2, PT ;  /* 0x000000020a00780c */ /* 0x040fe20003f05270 */
[----:B------:R-:W-:Y:S02]  /*3e20*/  UIADD3 UR5, UPT, UPT, UR22, 0x110, URZ ;  /* 0x0000011016057890 */ /* 0x000fe4000fffe0ff */
[----:B------:R-:W-:Y:S01]  /*3e30*/  UISETP.NE.AND UP0, UPT, UR4, 0x4, UPT ;  /* 0x000000040400788c */ /* 0x000fe2000bf05270 */
[----:B-1----:R-:W-:Y:S02]  /*3e40*/  SEL R0, RZ, 0x1, P0 ;  /* 0x00000001ff007807 */ /* 0x002fe40000000000 */
[----:B------:R-:W-:Y:S01]  /*3e50*/  SEL R10, R10, RZ, P0 ;  /* 0x000000ff0a0a7207 */ /* 0x000fe20000000000 */
[----:B------:R-:W-:Y:S01]  /*3e60*/  USEL UR6, URZ, 0x1, UP0 ;  /* 0x00000001ff067887 */ /* 0x000fe20008000000 */
[----:B------:R-:W-:Y:S01]  /*3e70*/  LOP3.LUT R9, R9, R0, RZ, 0x3c, !PT ;  /* 0x0000000009097212 */ /* 0x000fe200078e3cff */
[----:B------:R-:W-:Y:S01]  /*3e80*/  USEL UR23, UR4, URZ, UP0 ;  /* 0x000000ff04177287 */ /* 0x000fe20008000000 */
[----:B------:R1:W-:Y:S03]  /*3e90*/  UTCBAR [UR5], URZ ;  /* 0x000000ff050073e9 */ /* 0x0003e600080000ff */
[----:B------:R-:W-:Y:S01]  /*3ea0*/  LOP3.LUT R11, R11, UR6, RZ, 0x3c, !PT ;  /* 0x000000060b0b7c12 */ /* 0x000fe2000f8e3cff */
[----:B------:R-:W-:Y:S07]  /*3eb0*/  @P1 BRA `(.L_x_75) ;  /* 0xfffffff800c81947 */ /* 0x000fee000383ffff */
[----:B------:R-:W2:Y:S01]  /*3ec0*/  S2UR UR8, SR_CgaCtaId ;  /* 0x00000000000879c3 */ /* 0x000ea20000008800 */
[----:B------:R-:W-:Y:S01]  /*3ed0*/  ELECT P0, URZ, PT ;  /* 0x0000000000ff782f */ /* 0x000fe20003800000 */
[----:B------:R-:W-:Y:S01]  /*3ee0*/  IMAD.MOV.U32 R0, RZ, RZ, 0x1 ;  /* 0x00000001ff007424 */ /* 0x000fe200078e00ff */
[----:B------:R-:W-:Y:S01]  /*3ef0*/  UIADD3 UR17, UPT, UPT, UR17, 0x130, URZ ;  /* 0x0000013011117890 */ /* 0x000fe2000fffe0ff */
[----:B------:R-:W-:Y:S01]  /*3f00*/  SHF.L.U32 R3, R11, 0x1f, RZ ;  /* 0x0000001f0b037819 */ /* 0x000fe200000006ff */
[----:B------:R-:W-:-:S03]  /*3f10*/  UMOV UR4, 0x40 ;  /* 0x0000004000047882 */ /* 0x000fc60000000000 */
[----:B------:R-:W-:Y:S01]  /*3f20*/  UVIRTCOUNT.DEALLOC.SMPOOL 0x80 ;  /* 0x000000800000784c */ /* 0x000fe20000000000 */
[----:B--2---:R-:W-:Y:S02]  /*3f30*/  ULEA UR8, UR8, UR4, 0x18 ;  /* 0x0000000408087291 */ /* 0x004fe4000f8ec0ff */
[----:B------:R-:W-:-:S07]  /*3f40*/  ULEA UR4, UR23, UR17, 0x3 ;  /* 0x0000001117047291 */ /* 0x000fce000f8e18ff */
[----:B------:R2:W-:Y:S02]  /*3f50*/  @P0 STS.U8 [UR8+0x1c], R0 ;  /* 0x00001c00ff000988 */ /* 0x0005e40008000008 */
[----:B------:R-:W4:Y:S02]  /*3f60*/  SYNCS.PHASECHK.TRANS64.TRYWAIT P0, [UR4], R3 ;  /* 0x00000003ff0075a7 */ /* 0x000f240008001104 */
[----:B--2-4-:R-:W-:Y:S05]  /*3f70*/  @!P0 BRA `(.L_x_76) ;  /* 0x0000005800048947 */ /* 0x014fea0003800000 */
.L_x_157:
[----:B------:R-:W-:-:S04]  /*3f80*/  UIADD3 UR4, UPT, UPT, UR23, 0x1, URZ ;  /* 0x0000000117047890 */ /* 0x000fc8000fffe0ff */
[----:B------:R-:W-:-:S04]  /*3f90*/  UISETP.NE.AND UP0, UPT, UR4, 0x4, UPT ;  /* 0x000000040400788c */ /* 0x000fc8000bf05270 */
[----:B------:R-:W-:Y:S02]  /*3fa0*/  USEL UR6, URZ, 0x1, UP0 ;  /* 0x00000001ff067887 */ /* 0x000fe40008000000 */
[----:B------:R-:W-:-:S04]  /*3fb0*/  USEL UR4, UR4, URZ, UP0 ;  /* 0x000000ff04047287 */ /* 0x000fc80008000000 */
[----:B-1----:R-:W-:Y:S01]  /*3fc0*/  ULEA UR5, UR4, UR17, 0x3 ;  /* 0x0000001104057291 */ /* 0x002fe2000f8e18ff */
[----:B------:R-:W-:-:S04]  /*3fd0*/  LOP3.LUT R2, R11, UR6, RZ, 0x3c, !PT ;  /* 0x000000060b027c12 */ /* 0x000fc8000f8e3cff */
[----:B--2---:R-:W-:-:S04]  /*3fe0*/  SHF.L.U32 R3, R2, 0x1f, RZ ;  /* 0x0000001f02037819 */ /* 0x004fc800000006ff */
[----:B------:R-:W1:Y:S02]  /*3ff0*/  SYNCS.PHASECHK.TRANS64.TRYWAIT P0, [UR5], R3 ;  /* 0x00000003ff0075a7 */ /* 0x000e640008001105 */
[----:B-1----:R-:W-:Y:S05]  /*4000*/  @!P0 BRA `(.L_x_77) ;  /* 0x0000005400f88947 */ /* 0x002fea0003800000 */
.L_x_159:
        /* <DEDUP_REMOVED lines=9> */
.L_x_161:
[----:B------:R-:W-:-:S04]  /*40a0*/  UIADD3 UR4, UPT, UPT, UR4, 0x1, URZ ;  /* 0x0000000104047890 */ /* 0x000fc8000fffe0ff */
[----:B------:R-:W-:-:S04]  /*40b0*/  UISETP.NE.AND UP0, UPT, UR4, 0x4, UPT ;  /* 0x000000040400788c */ /* 0x000fc8000bf05270 */
[----:B------:R-:W-:Y:S02]  /*40c0*/  USEL UR5, URZ, 0x1, UP0 ;  /* 0x00000001ff057887 */ /* 0x000fe40008000000 */
[----:B------:R-:W-:-:S04]  /*40d0*/  USEL UR4, UR4, URZ, UP0 ;  /* 0x000000ff04047287 */ /* 0x000fc80008000000 */
[----:B------:R-:W-:Y:S01]  /*40e0*/  ULEA UR4, UR4, UR17, 0x3 ;  /* 0x0000001104047291 */ /* 0x000fe2000f8e18ff */
[----:B-1----:R-:W-:-:S04]  /*40f0*/  LOP3.LUT R3, R2, UR5, RZ, 0x3c, !PT ;  /* 0x0000000502037c12 */ /* 0x002fc8000f8e3cff */
[----:B------:R-:W-:-:S04]  /*4100*/  SHF.L.U32 R3, R3, 0x1f, RZ ;  /* 0x0000001f03037819 */ /* 0x000fc800000006ff */
[----:B------:R-:W1:Y:S02]  /*4110*/  SYNCS.PHASECHK.TRANS64.TRYWAIT P0, [UR4], R3 ;  /* 0x00000003ff0075a7 */ /* 0x000e640008001104 */
[----:B-1----:R-:W-:Y:S05]  /*4120*/  @!P0 BRA `(.L_x_79) ;  /* 0x0000005400e08947 */ /* 0x002fea0003800000 */
.L_x_163:
[----:B------:R-:W-:Y:S01]  /*4130*/  NOP ;  /* 0x0000000000007918 */ /* 0x000fe20000000000 */
[----:B-1----:R-:W1:Y:S01]  /*4140*/  LDS R0, [UR8+0x14] ;  /* 0x00001408ff007984 */ /* 0x002e620008000800 */
[----:B------:R-:W-:Y:S01]  /*4150*/  ULOP3.LUT UR4, UR30, 0xffff, URZ, 0xc0, !UPT ;  /* 0x0000ffff1e047892 */ /* 0x000fe2000f8ec0ff */
[----:B------:R-:W-:Y:S01]  /*4160*/  UMOV UR5, 0xffff ;  /* 0x0000ffff00057882 */ /* 0x000fe20000000000 */
[----:B------:R-:W-:Y:S02]  /*4170*/  UMOV UR6, 0x1 ;  /* 0x0000000100067882 */ /* 0x000fe40000000000 */
[----:B------:R-:W-:-:S04]  /*4180*/  USHF.R.U32.HI UR4, URZ, 0x5, UR4 ;  /* 0x00000005ff047899 */ /* 0x000fc80008011604 */
[----:B------:R-:W-:Y:S02]  /*4190*/  USHF.L.U32 UR5, UR5, UR4, URZ ;  /* 0x0000000405057299 */ /* 0x000fe400080006ff */
[----:B------:R-:W-:-:S04]  /*41a0*/  USHF.L.U32 UR4, UR6, UR4, URZ ;  /* 0x0000000406047299 */ /* 0x000fc800080006ff */
[----:B-1----:R-:W-:-:S04]  /*41b0*/  LOP3.LUT R0, R0, UR5, RZ, 0xc0, !PT ;  /* 0x0000000500007c12 */ /* 0x002fc8000f8ec0ff */
[----:B------:R-:W-:-:S13]  /*41c0*/  ISETP.NE.AND P0, PT, R0, UR5, PT ;  /* 0x0000000500007c0c */ /* 0x000fda000bf05270 */
[----:B------:R-:W-:Y:S05]  /*41d0*/  @P0 BRA `(.L_x_80) ;  /* 0x0000000000580947 */ /* 0x000fea0003800000 */
[----:B------:R-:W1:Y:S02]  /*41e0*/  LDS R0, [UR8+0x18] ;  /* 0x00001808ff007984 */ /* 0x000e640008000800 */
[----:B-1----:R-:W-:-:S04]  /*41f0*/  LOP3.LUT R0, R0, UR4, RZ, 0xc0, !PT ;  /* 0x0000000400007c12 */ /* 0x002fc8000f8ec0ff */
[----:B------:R-:W-:-:S13]  /*4200*/  ISETP.NE.AND P0, PT, R0, UR4, PT ;  /* 0x0000000400007c0c */ /* 0x000fda000bf05270 */
[----:B------:R-:W-:Y:S05]  /*4210*/  @P0 BRA `(.L_x_81) ;  /* 0x00000000003c0947 */ /* 0x000fea0003800000 */
[----:B------:R-:W1:Y:S01]  /*4220*/  S2R R2, SR_LANEID ;  /* 0x0000000000027919 */ /* 0x000e620000000000 */
[----:B------:R-:W-:Y:S01]  /*4230*/  ULOP3.LUT UR5, URZ, UR5, URZ, 0x33, !UPT ;  /* 0x00000005ff057292 */ /* 0x000fe2000f8e33ff */
[----:B------:R-:W-:Y:S01]  /*4240*/  LOP3.LUT R4, RZ, UR4, RZ, 0x33, !PT ;  /* 0x00000004ff047c12 */ /* 0x000fe2000f8e33ff */
[----:B------:R-:W-:Y:S02]  /*4250*/  VOTEU.ANY UR4, UPT, PT ;  /* 0x0000000000047886 */ /* 0x000fe400038e0100 */
[----:B------:R-:W-:Y:S01]  /*4260*/  UFLO.U32 UR4, UR4 ;  /* 0x00000004000472bd */ /* 0x000fe200080e0000 */
[----:B------:R-:W2:Y:S01]  /*4270*/  REDUX UR6, R4 ;  /* 0x00000000040673c4 */ /* 0x000ea20000000000 */
[----:B------:R-:W-:-:S06]  /*4280*/  IMAD.U32 R0, RZ, RZ, UR5 ;  /* 0x00000005ff007e24 */ /* 0x000fcc000f8e00ff */
[----:B------:R4:W-:Y:S01]  /*4290*/  UTCATOMSWS.AND URZ, UR5 ;  /* 0x0000000500ff79e3 */ /* 0x0009e20008000000 */
[----:B------:R-:W3:Y:S01]  /*42a0*/  REDUX UR7, R0 ;  /* 0x00000000000773c4 */ /* 0x000ee20000000000 */
[----:B-1----:R-:W-:Y:S01]  /*42b0*/  ISETP.EQ.U32.AND P0, PT, R2, UR4, PT ;  /* 0x0000000402007c0c */ /* 0x002fe2000bf02070 */
[----:B--2---:R-:W-:Y:S01]  /*42c0*/  IMAD.U32 R2, RZ, RZ, UR6 ;  /* 0x00000006ff027e24 */ /* 0x004fe2000f8e00ff */
[----:B---3--:R-:W-:-:S11]  /*42d0*/  MOV R3, UR7 ;  /* 0x0000000700037c02 */ /* 0x008fd60008000f00 */
[----:B------:R4:W-:Y:S04]  /*42e0*/  @P0 ATOMS.AND RZ, [UR8+0x14], R3 ;  /* 0x00001403ffff098c */ /* 0x0009e8000a800008 */
[----:B------:R4:W-:Y:S01]  /*42f0*/  @P0 ATOMS.AND RZ, [UR8+0x18], R2 ;  /* 0x00001802ffff098c */ /* 0x0009e2000a800008 */
[----:B------:R-:W-:Y:S05]  /*4300*/  BRA `(.L_x_82) ;  /* 0x0000000000147947 */ /* 0x000fea0003800000 */
.L_x_81:
[----:B------:R-:W-:Y:S02]  /*4310*/  MOV R2, 0x4330 ;  /* 0x0000433000027802 */ /* 0x000fe40000000f00 */
[----:B---3-5:R-:W-:Y:S05]  /*4320*/  CALL.REL.NOINC `($__internal_0_$__cuda_sm10x_tcgen05_guardrail_trap_col_being_dealloced_not_returned_by_alloc) ;  /* 0x00000058003c7944 */ /* 0x028fea0003c00000 */
[----:B------:R-:W-:Y:S05]  /*4330*/  BRA `(.L_x_82) ;  /* 0x0000000000087947 */ /* 0x000fea0003800000 */
.L_x_80:
[----:B------:R-:W-:Y:S02]  /*4340*/  MOV R2, 0x4360 ;  /* 0x0000436000027802 */ /* 0x000fe40000000f00 */
[----:B---3-5:R-:W-:Y:S05]  /*4350*/  CALL.REL.NOINC `($__internal_2_$__cuda_sm10x_tcgen05_guardrail_trap_unallocated_columns_being_dealloced) ;  /* 0x0000005800487944 */ /* 0x028fea0003c00000 */
.L_x_82:
[----:B------:R-:W-:Y:S01]  /*4360*/  NOP ;  /* 0x0000000000007918 */ /* 0x000fe20000000000 */
[----:B----4-:R-:W-:Y:S05]  /*4370*/  EXIT ;  /* 0x000000000000794d */ /* 0x010fea0003800000 */
.L_x_64:
[----:B------:R-:W-:-:S09]  /*4380*/  UISETP.NE.OR UP0, UPT, UR17, 0x3, !UP3 ;  /* 0x000000031100788c */ /* 0x000fd2000df05670 */
[----:B------:R-:W-:Y:S05]  /*4390*/  BRA.U UP0, `(.L_x_83) ;  /* 0x0000000d00807547 */ /* 0x000fea000b800000 */
[----:B------:R-:W1:Y:S01]  /*43a0*/  LDCU UR32, c[0x0][0x370] ;  /* 0x00006e00ff2077ac */ /* 0x000e620008000800 */
[----:B------:R-:W2:Y:S01]  /*43b0*/  LDC.64 R16, c[0x0][0x348] ;  /* 0x0000d200ff107b82 */ /* 0x000ea20000000a00 */
[----:B------:R-:W-:Y:S02]  /*43c0*/  HFMA2 R13, -RZ, RZ, 0, 0 ;  /* 0x00000000ff0d7431 */ /* 0x000fe400000001ff */
[----:B------:R-:W-:Y:S01]  /*43d0*/  IMAD.MOV.U32 R15, RZ, RZ, 0x1 ;  /* 0x00000001ff0f7424 */ /* 0x000fe200078e00ff */
[----:B------:R-:W1:Y:S01]  /*43e0*/  LDCU.128 UR28, c[0x0][0xb10] ;  /* 0x00016200ff1c77ac */ /* 0x000e620008000c00 */
[----:B------:R-:W-:Y:S01]  /*43f0*/  IMAD.MOV.U32 R14, RZ, RZ, RZ ;  /* 0x000000ffff0e7224 */ /* 0x000fe200078e00ff */
[----:B------:R-:W-:Y:S01]  /*4400*/  MOV R7, 0x2000 ;  /* 0x0000200000077802 */ /* 0x000fe20000000f00 */
[----:B------:R-:W3:Y:S01]  /*4410*/  LDCU UR27, c[0x0][0x374] ;  /* 0x00006e80ff1b77ac */ /* 0x000ee20008000800 */
[----:B------:R-:W4:Y:S01]  /*4420*/  LDC.64 R2, c[0x0][0x888] ;  /* 0x00022200ff027b82 */ /* 0x000f220000000a00 */
[----:B------:R-:W3:Y:S01]  /*4430*/  LDCU UR15, c[0x0][0xb0c] ;  /* 0x00016180ff0f77ac */ /* 0x000ee20008000800 */
[----:B------:R-:W2:Y:S06]  /*4440*/  LDCU UR38, c[0x0][0xb20] ;  /* 0x00016400ff2677ac */ /* 0x000eac0008000800 */
[----:B------:R-:W4:Y:S01]  /*4450*/  LDC.64 R4, c[0x0][0x890] ;  /* 0x00022400ff047b82 */ /* 0x000f220000000a00 */
[----:B------:R-:W2:Y:S01]  /*4460*/  LDCU UR4, c[0x0][0xb30] ;  /* 0x00016600ff0477ac */ /* 0x000ea20008000800 */
[----:B------:R-:W-:Y:S01]  /*4470*/  UMOV UR21, 0x400 ;  /* 0x0000040000157882 */ /* 0x000fe20000000000 */
[----:B-1----:R-:W-:-:S02]  /*4480*/  UIMAD.WIDE.U32 UR6, UR32, UR28, URZ ;  /* 0x0000001c200672a5 */ /* 0x002fc4000f8e00ff */
[----:B---3--:R-:W-:Y:S02]  /*4490*/  UIMAD.WIDE.U32 UR8, UR27, UR31, URZ ;  /* 0x0000001f1b0872a5 */ /* 0x008fe4000f8e00ff */
[----:B------:R-:W-:Y:S02]  /*44a0*/  ULEA UR21, UR45, UR21, 0x18 ;  /* 0x000000152d157291 */ /* 0x000fe4000f8ec0ff */
[----:B------:R-:W-:Y:S02]  /*44b0*/  UPLOP3.LUT UP3, UPT, UPT, UPT, UPT, 0x40, 0x4 ;  /* 0x000000000004789c */ /* 0x000fe40003f6e870 */
[----:B------:R-:W-:Y:S01]  /*44c0*/  UIADD3 UR33, UPT, UPT, UR21, 0xc8, URZ ;  /* 0x000000c815217890 */ /* 0x000fe2000fffe0ff */
[----:B------:R-:W-:Y:S01]  /*44d0*/  UMOV UR6, UR7 ;  /* 0x0000000700067c82 */ /* 0x000fe20008000000 */
[----:B------:R-:W-:Y:S01]  /*44e0*/  UMOV UR34, UR9 ;  /* 0x0000000900227c82 */ /* 0x000fe20008000000 */
[----:B------:R-:W-:Y:S02]  /*44f0*/  UISETP.GE.AND UP0, UPT, UR42, 0x1, UPT ;  /* 0x000000012a00788c */ /* 0x000fe4000bf06270 */
[----:B------:R-:W-:Y:S01]  /*4500*/  UISETP.NE.AND UP4, UPT, UR42, 0x1, UPT ;  /* 0x000000012a00788c */ /* 0x000fe2000bf85270 */
[----:B------:R-:W1:Y:S01]  /*4510*/  LDCU.64 UR22, c[0x0][0xb28] ;  /* 0x00016500ff1677ac */ /* 0x000e620008000a00 */
[----:B------:R-:W-:-:S02]  /*4520*/  UISETP.NE.AND UP6, UPT, UR15, 0x1, UPT ;  /* 0x000000010f00788c */ /* 0x000fc4000bfc5270 */
[----:B------:R-:W-:Y:S02]  /*4530*/  UISETP.NE.AND UP5, UPT, UR30, 0x1, UPT ;  /* 0x000000011e00788c */ /* 0x000fe4000bfa5270 */
[----:B------:R-:W-:Y:S02]  /*4540*/  UIADD3 UR17, UPT, UPT, UR21, 0xc0, URZ ;  /* 0x000000c015117890 */ /* 0x000fe4000fffe0ff */
[----:B------:R-:W-:Y:S02]  /*4550*/  UPRMT UR33, UR45, 0x654, UR33 ;  /* 0x000006542d217896 */ /* 0x000fe40008000021 */
[----:B------:R-:W-:Y:S02]  /*4560*/  USHF.R.U32.HI UR35, URZ, UR29, UR6 ;  /* 0x0000001dff237299 */ /* 0x000fe40008011606 */
[----:B--2---:R-:W-:Y:S02]  /*4570*/  USHF.R.U32.HI UR34, URZ, UR38, UR34 ;  /* 0x00000026ff227299 */ /* 0x004fe40008011622 */
[----:B------:R-:W-:-:S11]  /*4580*/  UISETP.NE.AND UP2, UPT, UR4, 0x1, UPT ;  /* 0x000000010400788c */ /* 0x000fd6000bf45270 */
.L_x_92:
[C---:B------:R-:W-:Y:S02]  /*4590*/  LEA R12, R14.reuse, UR21, 0x3 ;  /* 0x000000150e0c7c11 */ /* 0x040fe4000f8e18ff */
[----:B------:R-:W-:Y:S02]  /*45a0*/  SHF.L.U32 R9, R13, 0x1f, RZ ;  /* 0x0000001f0d097819 */ /* 0x000fe400000006ff */
[----:B------:R-:W-:Y:S02]  /*45b0*/  LEA R10, R14, UR21, 0x4 ;  /* 0x000000150e0a7c11 */ /* 0x000fe4000f8e20ff */
[----:B--2---:R-:W2:Y:S02]  /*45c0*/  SYNCS.PHASECHK.TRANS64.TRYWAIT P0, [R12+URZ+0xf0], R9 ;  /* 0x0000f0090c0075a7 */ /* 0x004ea400080011ff */
[----:B--2---:R-:W-:Y:S05]  /*45d0*/  @!P0 BRA `(.L_x_84) ;  /* 0x0000005000cc8947 */ /* 0x004fea0003800000 */
.L_x_164:
[----:B--2---:R-:W2:Y:S01]  /*45e0*/  LDS.128 R8, [R10+0x180] ;  /* 0x000180000a087984 */ /* 0x004ea20000000c00 */
[----:B------:R-:W-:Y:S01]  /*45f0*/  UISETP.GE.AND UP0, UPT, UR42, 0x1, UPT ;  /* 0x000000012a00788c */ /* 0x000fe2000bf06270 */
[----:B------:R-:W-:Y:S01]  /*4600*/  @!PT LDS RZ, [RZ] ;  /* 0x00000000fffff984 */ /* 0x000fe20000000800 */
[----:B------:R-:W-:Y:S01]  /*4610*/  @!PT LDS RZ, [RZ] ;  /* 0x00000000fffff984 */ /* 0x000fe20000000800 */
[----:B------:R-:W-:Y:S01]  /*4620*/  @!PT LDS RZ, [RZ] ;  /* 0x00000000fffff984 */ /* 0x000fe20000000800 */
[----:B------:R-:W-:Y:S01]  /*4630*/  @!PT LDS RZ, [RZ] ;  /* 0x00000000fffff984 */ /* 0x000fe20000000800 */
[----:B------:R3:W-:Y:S06]  /*4640*/  MEMBAR.ALL.CTA ;  /* 0x0000000000007992 */ /* 0x0007ec0000008000 */
[----:B---3--:R-:W3:Y:S01]  /*4650*/  FENCE.VIEW.ASYNC.S ;  /* 0x00000000000073c6 */ /* 0x008ee20000000000 */
[----:B--2---:R-:W-:Y:S11]  /*4660*/  LOP3.LUT P0, RZ, R10, 0x1, RZ, 0xc0, !PT ;  /* 0x000000010aff7812 */ /* 0x004ff6000780c0ff */
[----:B------:R-:W-:Y:S02]  /*4670*/  @!UPT UIADD3 URZ, UPT, UPT, URZ, URZ, URZ ;  /* 0x000000fffffff290 */ /* 0x000fe4000fffe0ff */
[----:B---3--:R-:W-:Y:S01]  /*4680*/  VOTEU.ANY UP1, P0 ;  /* 0x0000000000ff7886 */ /* 0x008fe20000020100 */
[----:B------:R-:W-:Y:S11]  /*4690*/  PLOP3.LUT P0, PT, PT, PT, UP1, 0x80, 0x8 ;  /* 0x000000000008781c */ /* 0x000ff60003f0f018 */
[----:B------:R-:W-:Y:S02]  /*46a0*/  @!UPT UIADD3 URZ, UPT, UPT, URZ, URZ, URZ ;  /* 0x000000fffffff290 */ /* 0x000fe4000fffe0ff */
[----:B------:R-:W-:Y:S02]  /*46b0*/  @P0 SHF.R.U32.HI R0, RZ, 0x10, R9 ;  /* 0x00000010ff000819 */ /* 0x000fe40000011609 */
[----:B------:R-:W-:Y:S02]  /*46c0*/  @P0 MOV R6, R8 ;  /* 0x0000000800060202 */ /* 0x000fe40000000f00 */
[----:B------:R-:W-:Y:S01]  /*46d0*/  @P0 R2UR UR4, R0 ;  /* 0x00000000000402ca */ /* 0x000fe200000e0000 */
[----:B------:R-:W-:Y:S01]  /*46e0*/  VIADD R0, R12, 0x100 ;  /* 0x000001000c007836 */ /* 0x000fe20000000000 */
[----:B------:R-:W-:Y:S02]  /*46f0*/  @P0 LOP3.LUT R8, R9, 0xffff, RZ, 0xc0, !PT ;  /* 0x0000ffff09080812 */ /* 0x000fe400078ec0ff */
[----:B------:R-:W-:Y:S02]  /*4700*/  @P0 R2UR UR6, R6 ;  /* 0x00000000060602ca */ /* 0x000fe400000e0000 */
[----:B------:R-:W-:Y:S02]  /*4710*/  PRMT R0, RZ, 0x654, R0 ;  /* 0x00000654ff007816 */ /* 0x000fe40000000000 */
[----:B------:R-:W-:Y:S02]  /*4720*/  @P0 R2UR UR5, R8 ;  /* 0x00000000080502ca */ /* 0x000fe400000e0000 */
[----:B------:R2:W-:Y:S03]  /*4730*/  SYNCS.ARRIVE.TRANS64.RED.A1T0 RZ, [R0+URZ], RZ ;  /* 0x000000ff00ff79a7 */ /* 0x0005e600081004ff */
[----:B------:R-:W-:Y:S04]  /*4740*/  @UP1 UMOV UR26, UR4 ;  /* 0x00000004001a1c82 */ /* 0x000fe80008000000 */
[----:B------:R-:W-:Y:S04]  /*4750*/  @UP1 UMOV UR14, UR6 ;  /* 0x00000006000e1c82 */ /* 0x000fe80008000000 */
[----:B------:R-:W-:Y:S01]  /*4760*/  @UP1 UMOV UR13, UR5 ;  /* 0x00000005000d1c82 */ /* 0x000fe20008000000 */
[----:B------:R-:W-:Y:S05]  /*4770*/  BRA.U !UP0, `(.L_x_85) ;  /* 0x0000000108a47547 */ /* 0x000fea000b800000 */
[----:B------:R-:W-:Y:S02]  /*4780*/  UIMAD.WIDE.U32 UR8, UR13, UR31, URZ ;  /* 0x0000001f0d0872a5 */ /* 0x000fe4000f8e00ff */
[----:B------:R-:W-:Y:S02]  /*4790*/  UIMAD.WIDE.U32 UR10, UR14, UR28, URZ ;  /* 0x0000001c0e0a72a5 */ /* 0x000fe4000f8e00ff */
[----:B------:R-:W-:Y:S02]  /*47a0*/  USEL UR4, UR27, UR34, !UP5 ;  /* 0x000000221b047287 */ /* 0x000fe4000e800000 */
[----:B------:R-:W-:Y:S02]  /*47b0*/  USEL UR7, UR32, UR35, !UP6 ;  /* 0x0000002320077287 */ /* 0x000fe4000f000000 */
[----:B-1----:R-:W-:Y:S02]  /*47c0*/  UIMAD.WIDE.U32 UR18, UR4, UR22, URZ ;  /* 0x00000016041272a5 */ /* 0x002fe4000f8e00ff */
[----:B------:R-:W-:Y:S01]  /*47d0*/  UIMAD.WIDE.U32 UR24, UR7, UR22, URZ ;  /* 0x00000016071872a5 */ /* 0x000fe2000f8e00ff */
[----:B------:R-:W-:Y:S02]  /*47e0*/  UMOV UR5, UR9 ;  /* 0x0000000900057c82 */ /* 0x000fe40008000000 */
[----:B------:R-:W-:Y:S03]  /*47f0*/  USHF.R.U32.HI UR6, URZ, UR38, UR5 ;  /* 0x00000026ff067299 */ /* 0x000fe60008011605 */
[----:B------:R-:W-:Y:S01]  /*4800*/  UMOV UR5, UR11 ;  /* 0x0000000b00057c82 */ /* 0x000fe20008000000 */
[----:B------:R-:W-:Y:S02]  /*4810*/  USEL UR6, UR13, UR6, !UP5 ;  /* 0x000000060d067287 */ /* 0x000fe4000e800000 */
[----:B------:R-:W-:Y:S02]  /*4820*/  USHF.R.U32.HI UR8, URZ, UR29, UR5 ;  /* 0x0000001dff087299 */ /* 0x000fe40008011605 */
[----:B------:R-:W-:Y:S01]  /*4830*/  UIMAD.WIDE.U32 UR10, UR6, UR22, URZ ;  /* 0x00000016060a72a5 */ /* 0x000fe2000f8e00ff */
[----:B------:R-:W-:Y:S02]  /*4840*/  UMOV UR5, UR19 ;  /* 0x0000001300057c82 */ /* 0x000fe40008000000 */
[----:B------:R-:W-:Y:S03]  /*4850*/  @UP4 USHF.R.U32.HI UR4, URZ, UR23, UR5 ;  /* 0x00000017ff044299 */ /* 0x000fe60008011605 */
[----:B------:R-:W-:Y:S01]  /*4860*/  UMOV UR5, UR25 ;  /* 0x0000001900057c82 */ /* 0x000fe20008000000 */
[----:B------:R-:W-:Y:S02]  /*4870*/  UIMAD UR4, UR42, UR4, URZ ;  /* 0x000000042a0472a4 */ /* 0x000fe4000f8e02ff */
[----:B------:R-:W-:Y:S02]  /*4880*/  @UP4 USHF.R.U32.HI UR7, URZ, UR23, UR5 ;  /* 0x00000017ff074299 */ /* 0x000fe40008011605 */
[----:B------:R-:W-:Y:S02]  /*4890*/  USEL UR5, UR14, UR8, !UP6 ;  /* 0x000000080e057287 */ /* 0x000fe4000f000000 */
[----:B------:R-:W-:Y:S02]  /*48a0*/  UIMAD UR8, UR42, UR7, URZ ;  /* 0x000000072a0872a4 */ /* 0x000fe4000f8e02ff */
[----:B------:R-:W-:Y:S03]  /*48b0*/  UISETP.GE.AND UP0, UPT, UR6, UR4, UPT ;  /* 0x000000040600728c */ /* 0x000fe6000bf06270 */
[----:B------:R-:W-:Y:S01]  /*48c0*/  UMOV UR4, UR11 ;  /* 0x0000000b00047c82 */ /* 0x000fe20008000000 */
[----:B------:R-:W-:Y:S02]  /*48d0*/  UISETP.GE.OR UP0, UPT, UR5, UR8, UP0 ;  /* 0x000000080500728c */ /* 0x000fe40008706670 */
[----:B------:R-:W-:Y:S02]  /*48e0*/  USHF.R.U32.HI UR4, URZ, UR23, UR4 ;  /* 0x00000017ff047299 */ /* 0x000fe40008011604 */
[----:B------:R-:W-:Y:S02]  /*48f0*/  UIMAD.WIDE.U32 UR8, UR5, UR22, URZ ;  /* 0x00000016050872a5 */ /* 0x000fe4000f8e00ff */
[----:B------:R-:W-:Y:S04]  /*4900*/  USEL UR10, UR6, UR4, !UP4 ;  /* 0x00000004060a7287 */ /* 0x000fe8000e000000 */
[----:B------:R-:W-:Y:S01]  /*4910*/  UIADD3 UR11, UPT, UPT, -UR10, URZ, URZ ;  /* 0x000000ff0a0b7290 */ /* 0x000fe2000fffe1ff */
[----:B------:R-:W-:Y:S02]  /*4920*/  @!UP0 UMOV UR4, UR9 ;  /* 0x0000000900048c82 */ /* 0x000fe40008000000 */
[----:B------:R-:W-:Y:S02]  /*4930*/  @!UP0 USHF.R.U32.HI UR4, URZ, UR23, UR4 ;  /* 0x00000017ff048299 */ /* 0x000fe40008011604 */
[----:B------:R-:W-:Y:S02]  /*4940*/  UIMAD UR8, UR42, UR11, UR6 ;  /* 0x0000000b2a0872a4 */ /* 0x000fe4000f8e0206 */
[----:B------:R-:W-:Y:S04]  /*4950*/  @!UP0 USEL UR4, UR5, UR4, !UP4 ;  /* 0x0000000405048287 */ /* 0x000fe8000e000000 */
[----:B------:R-:W-:Y:S02]  /*4960*/  @!UP0 UIMAD UR8, UR7, UR8, UR4 ;  /* 0x00000008070882a4 */ /* 0x000fe4000f8e0204 */
[----:B------:R-:W-:Y:S02]  /*4970*/  @!UP0 UIADD3 UR9, UPT, UPT, UR10, -UR4, URZ ;  /* 0x800000040a098290 */ /* 0x000fe4000fffe0ff */
[----:B------:R-:W-:Y:S02]  /*4980*/  UIADD3 UR4, UPT, UPT, -UR5, URZ, URZ ;  /* 0x000000ff05047290 */ /* 0x000fe4000fffe1ff */
[----:B------:R-:W-:Y:S02]  /*4990*/  UIADD3 UR7, UPT, UPT, -UR6, URZ, URZ ;  /* 0x000000ff06077290 */ /* 0x000fe4000fffe1ff */
[----:B------:R-:W-:Y:S02]  /*49a0*/  @!UP0 UIMAD UR6, UR9, UR42, UR5 ;  /* 0x0000002a090682a4 */ /* 0x000fe4000f8e0205 */
[----:B------:R-:W-:Y:S02]  /*49b0*/  UIMAD UR14, UR15, UR4, UR14 ;  /* 0x000000040f0e72a4 */ /* 0x000fe4000f8e020e */
[----:B------:R-:W-:Y:S01]  /*49c0*/  UIMAD UR13, UR30, UR7, UR13 ;  /* 0x000000071e0d72a4 */ /* 0x000fe2000f8e020d */
[----:B------:R-:W-:Y:S02]  /*49d0*/  @!UP0 UMOV UR5, UR8 ;  /* 0x0000000800058c82 */ /* 0x000fe40008000000 */
[----:B------:R-:W-:Y:S02]  /*49e0*/  UIMAD UR14, UR5, UR15, UR14 ;  /* 0x0000000f050e72a4 */ /* 0x000fe4000f8e020e */
[----:B------:R-:W-:Y:S11]  /*49f0*/  UIMAD UR13, UR6, UR30, UR13 ;  /* 0x0000001e060d72a4 */ /* 0x000ff6000f8e020d */
[----:B------:R-:W-:Y:S01]  /*4a00*/  @!UPT UIADD3 URZ, UPT, UPT, URZ, URZ, URZ ;  /* 0x000000fffffff290 */ /* 0x000fe2000fffe0ff */
.L_x_85:
[----:B------:R-:W3:Y:S01]  /*4a10*/  @!UP2 LDCU.128 UR8, c[0x0][0xb10] ;  /* 0x00016200ff08a7ac */ /* 0x000ee20008000c00 */
[C---:B----4-:R-:W-:Y:S02]  /*4a20*/  ISETP.NE.U32.AND P1, PT, R4.reuse, RZ, PT ;  /* 0x000000ff0400720c */ /* 0x050fe40003f25070 */
[----:B------:R-:W-:Y:S02]  /*4a30*/  ISETP.NE.U32.AND P0, PT, R4, RZ, PT ;  /* 0x000000ff0400720c */ /* 0x000fe40003f05070 */
[C---:B------:R-:W-:Y:S02]  /*4a40*/  ISETP.NE.AND.EX P1, PT, R5.reuse, RZ, PT, P1 ;  /* 0x000000ff0500720c */ /* 0x040fe40003f25310 */
[----:B------:R-:W-:Y:S01]  /*4a50*/  ISETP.NE.AND.EX P0, PT, R5, RZ, PT, P0 ;  /* 0x000000ff0500720c */ /* 0x000fe20003f05300 */
[----:B------:R-:W4:Y:S01]  /*4a60*/  @!UP2 LDCU UR5, c[0x0][0xb0c] ;  /* 0x00016180ff05a7ac */ /* 0x000f220008000800 */
[----:B------:R-:W-:Y:S01]  /*4a70*/  SHF.L.U32 R9, R15, 0x1f, RZ ;  /* 0x0000001f0f097819 */ /* 0x000fe200000006ff */
[----:B------:R-:W-:Y:S02]  /*4a80*/  USHF.L.U32 UR19, UR16, 0x7, URZ ;  /* 0x0000000710137899 */ /* 0x000fe400080006ff */
[----:B------:R-:W-:Y:S02]  /*4a90*/  USHF.L.U32 UR18, UR20, 0x7, URZ ;  /* 0x0000000714127899 */ /* 0x000fe400080006ff */
[----:B---3--:R-:W-:Y:S07]  /*4aa0*/  UIMAD.WIDE.U32 UR6, UR14, UR8, URZ ;  /* 0x000000080e0672a5 */ /* 0x008fee000f8e00ff */
[----:B------:R-:W-:Y:S01]  /*4ab0*/  @!UP2 UMOV UR4, UR7 ;  /* 0x000000070004ac82 */ /* 0x000fe20008000000 */
[----:B----4-:R-:W-:Y:S02]  /*4ac0*/  @!UP2 UISETP.NE.AND UP0, UPT, UR5, 0x1, UPT ;  /* 0x000000010500a88c */ /* 0x010fe4000bf05270 */
[----:B------:R-:W-:Y:S02]  /*4ad0*/  @!UP2 USHF.R.U32.HI UR4, URZ, UR9, UR4 ;  /* 0x00000009ff04a299 */ /* 0x000fe40008011604 */
[----:B------:R-:W-:Y:S02]  /*4ae0*/  UIMAD.WIDE.U32 UR6, UR13, UR11, URZ ;  /* 0x0000000b0d0672a5 */ /* 0x000fe4000f8e00ff */
[----:B------:R-:W-:Y:S02]  /*4af0*/  @!UP2 USEL UR8, UR14, UR4, !UP0 ;  /* 0x000000040e08a287 */ /* 0x000fe4000c000000 */
[----:B------:R-:W-:Y:S03]  /*4b00*/  @!UP2 UISETP.NE.AND UP0, UPT, UR10, 0x1, UPT ;  /* 0x000000010a00a88c */ /* 0x000fe6000bf05270 */
[----:B------:R-:W-:Y:S02]  /*4b10*/  @!UP2 UMOV UR6, UR7 ;  /* 0x000000070006ac82 */ /* 0x000fe40008000000 */
[----:B------:R-:W3:Y:S02]  /*4b20*/  @!UP2 LDCU UR4, c[0x0][0xb20] ;  /* 0x00016400ff04a7ac */ /* 0x000ee40008000800 */
[----:B---3--:R-:W-:Y:S04]  /*4b30*/  @!UP2 USHF.R.U32.HI UR6, URZ, UR4, UR6 ;  /* 0x00000004ff06a299 */ /* 0x008fe80008011606 */
[----:B------:R-:W-:Y:S04]  /*4b40*/  @!UP2 USEL UR6, UR13, UR6, !UP0 ;  /* 0x000000060d06a287 */ /* 0x000fe8000c000000 */
[----:B------:R-:W-:Y:S02]  /*4b50*/  @!UP2 UIADD3 UR4, UPT, UPT, -UR8, UR6, URZ ;  /* 0x000000060804a290 */ /* 0x000fe4000fffe1ff */
[----:B------:R-:W-:Y:S02]  /*4b60*/  @!UP2 UIADD3 UR6, UPT, UPT, UR8, -UR6, URZ ;  /* 0x800000060806a290 */ /* 0x000fe4000fffe0ff */
[----:B------:R-:W-:Y:S02]  /*4b70*/  @!UP2 UIMAD UR14, UR4, UR5, UR14 ;  /* 0x00000005040ea2a4 */ /* 0x000fe4000f8e020e */
[----:B------:R-:W-:Y:S01]  /*4b80*/  @!UP2 UIMAD UR13, UR6, UR10, UR13 ;  /* 0x0000000a060da2a4 */ /* 0x000fe2000f8e020d */
[----:B------:R-:W-:Y:S11]  /*4b90*/  BRA.U UP3, `(.L_x_86) ;  /* 0x0000000103107547 */ /* 0x000ff6000b800000 */
[----:B--2---:R-:W-:Y:S04]  /*4ba0*/  MOV R0, UR37 ;  /* 0x0000002500007c02 */ /* 0x004fe80008000f00 */
[----:B------:R-:W-:Y:S04]  /*4bb0*/  SHF.L.U32 R11, R0, 0x1f, RZ ;  /* 0x0000001f000b7819 */ /* 0x000fe800000006ff */
[----:B------:R-:W2:Y:S02]  /*4bc0*/  SYNCS.PHASECHK.TRANS64.TRYWAIT P2, [UR21+0xe8], R11 ;  /* 0x0000e80bff0075a7 */ /* 0x000ea40008041115 */
[----:B--2---:R-:W-:Y:S05]  /*4bd0*/  @!P2 BRA `(.L_x_87) ;  /* 0x0000004c0060a947 */ /* 0x004fea0003800000 */
.L_x_86:
[----:B------:R-:W-:Y:S05]  /*4be0*/  @!P1 BRA `(.L_x_88) ;  /* 0x0000000000309947 */ /* 0x000fea0003800000 */
[----:B------:R-:W-:Y:S01]  /*4bf0*/  ISETP.NE.U32.AND P1, PT, R2, RZ, PT ;  /* 0x000000ff0200720c */ /* 0x000fe20003f25070 */
[----:B------:R-:W3:Y:S01]  /*4c00*/  LDCU.64 UR4, c[0x0][0x358] ;  /* 0x00006b00ff0477ac */ /* 0x000ee20008000a00 */
[----:B------:R-:W-:Y:S02]  /*4c10*/  IMAD.MOV.U32 R145, RZ, RZ, 0x1 ;  /* 0x00000001ff917424 */ /* 0x000fe400078e00ff */
[----:B------:R-:W-:Y:S11]  /*4c20*/  ISETP.NE.AND.EX P1, PT, R3, RZ, PT, P1 ;  /* 0x000000ff0300720c */ /* 0x000ff60003f25310 */
[----:B------:R-:W-:Y:S02]  /*4c30*/  @!UPT UIADD3 URZ, UPT, UPT, URZ, URZ, URZ ;  /* 0x000000fffffff290 */ /* 0x000fe4000fffe0ff */
[----:B--2---:R-:W2:Y:S01]  /*4c40*/  @P1 LDC.64 R10, c[0x0][0x888] ;  /* 0x00022200ff0a1b82 */ /* 0x004ea20000000a00 */
[----:B------:R-:W-:Y:S04]  /*4c50*/  @P1 IMAD R0, R4, UR36, RZ ;  /* 0x0000002404001c24 */ /* 0x000fe8000f8e02ff */
[----:B--2---:R-:W-:Y:S04]  /*4c60*/  @P1 IMAD.WIDE R10, R0, 0x4, R10 ;  /* 0x00000004000a1825 */ /* 0x004fe800078e020a */
[----:B------:R-:W-:Y:S01]  /*4c70*/  HFMA2 R0, -RZ, RZ, 0, 5.9604644775390625e-08 ;  /* 0x00000001ff007431 */ /* 0x000fe200000001ff */
[----:B---3-5:R3:W5:Y:S04]  /*4c80*/  @P1 LDG.E R72, desc[UR4][R10.64] ;  /* 0x000000040a481981 */ /* 0x028768000c1e1900 */
[----:B------:R-:W-:Y:S01]  /*4c90*/  @!P1 PRMT R145, R0, 0x7610, R145 ;  /* 0x0000761000919816 */ /* 0x000fe20000000091 */
[----:B---3--:R-:W4:Y:S06]  /*4ca0*/  @!P1 LDC R72, c[0x0][0x880] ;  /* 0x00022000ff489b82 */ /* 0x008f2c0000000800 */
.L_x_88:
[----:B----45:R-:W-:Y:S01]  /*4cb0*/  @!P0 ISETP.EQ.AND P1, PT, R72, RZ, PT ;  /* 0x000000ff4800820c */ /* 0x030fe20003f22270 */
[----:B------:R-:W-:Y:S01]  /*4cc0*/  @!UPT UIADD3 URZ, UPT, UPT, URZ, URZ, URZ ;  /* 0x000000fffffff290 */ /* 0x000fe2000fffe0ff */
[----:B------:R-:W-:Y:S11]  /*4cd0*/  @!P0 BRA `(.L_x_89) ;  /* 0x0000000000188947 */ /* 0x000ff60003800000 */
[----:B------:R-:W-:Y:S02]  /*4ce0*/  LOP3.LUT P0, RZ, R145, 0xff, RZ, 0xc0, !PT ;  /* 0x000000ff91ff7812 */ /* 0x000fe4000780c0ff */
[----:B------:R-:W-:Y:S04]  /*4cf0*/  ISETP.NE.U32.AND P1, PT, R2, RZ, PT ;  /* 0x000000ff0200720c */ /* 0x000fe80003f25070 */
[----:B------:R-:W-:Y:S04]  /*4d00*/  ISETP.NE.AND.EX P1, PT, R3, RZ, PT, P1 ;  /* 0x000000ff0300720c */ /* 0x000fe80003f25310 */
[----:B------:R-:W-:Y:S03]  /*4d10*/  PLOP3.LUT P1, PT, P1, PT, PT, 0x8, 0x80 ;  /* 0x000000000080781c */ /* 0x000fe60000f2e170 */
[----:B------:R-:W-:Y:S11]  /*4d20*/  @P0 ISETP.EQ.AND P1, PT, R72, RZ, PT ;  /* 0x000000ff4800020c */ /* 0x000ff60003f22270 */
[----:B------:R-:W-:Y:S02]  /*4d30*/  @!UPT UIADD3 URZ, UPT, UPT, URZ, URZ, URZ ;  /* 0x000000fffffff290 */ /* 0x000fe4000fffe0ff */
.L_x_89:
[----:B------:R-:W3:Y:S01]  /*4d40*/  SYNCS.PHASECHK.TRANS64.TRYWAIT P2, [UR21+0xd0], R9 ;  /* 0x0000d009ff0075a7 */ /* 0x000ee20008041115 */
[----:B------:R-:W-:Y:S04]  /*4d50*/  ELECT P0, URZ, PT ;  /* 0x0000000000ff782f */ /* 0x000fe80003800000 */
[----:B------:R-:W-:Y:S11]  /*4d60*/  PLOP3.LUT P1, PT, P1, P0, PT, 0xf2, 0x2f ;  /* 0x00000000002f781c */ /* 0x000ff60000f21e72 */
[----:B------:R-:W-:Y:S02]  /*4d70*/  @!UPT UIADD3 URZ, UPT, UPT, URZ, URZ, URZ ;  /* 0x000000fffffff290 */ /* 0x000fe4000fffe0ff */
[----:B------:R-:W-:Y:S05]  /*4d80*/  @!P1 IADD3 R8, P0, PT, R16, 0x580, RZ ;  /* 0x0000058010089810 */ /* 0x000fea0007f1e0ff */
[----:B------:R-:W-:Y:S01]  /*4d90*/  @!P1 IMAD.X R6, RZ, RZ, R17, P0 ;  /* 0x000000ffff069224 */ /* 0x000fe200000e0611 */
[----:B---3--:R-:W-:Y:S07]  /*4da0*/  @!P2 BRA `(.L_x_90) ;  /* 0x0000004c0004a947 */ /* 0x008fee0003800000 */
.L_x_167:
[----:B------:R-:W-:Y:S01]  /*4db0*/  @!P1 R2UR UR5, R8 ;  /* 0x00000000080592ca */ /* 0x000fe200000e0000 */
[----:B------:R-:W-:Y:S01]  /*4dc0*/  VOTEU.ALL UP0, P1 ;  /* 0x0000000000ff7886 */ /* 0x000fe20000800000 */
[----:B------:R-:W-:Y:S01]  /*4dd0*/  @!P1 R2UR UR4, R6 ;  /* 0x00000000060492ca */ /* 0x000fe200000e0000 */
[----:B--2---:R-:W-:Y:S01]  /*4de0*/  @!P1 IMAD.MOV.U32 R0, RZ, RZ, 0x2000 ;  /* 0x00002000ff009424 */ /* 0x004fe200078e00ff */
[----:B------:R-:W-:Y:S01]  /*4df0*/  UMOV UR8, 0x0 ;  /* 0x0000000000087882 */ /* 0x000fe20000000000 */
[----:B------:R-:W-:Y:S01]  /*4e00*/  UMOV UR9, 0x10000000 ;  /* 0x1000000000097882 */ /* 0x000fe20000000000 */
[----:B------:R-:W-:Y:S01]  /*4e10*/  @!UP0 UIADD3 UR16, UPT, UPT, UR21, 0x200, URZ ;  /* 0x0000020015108890 */ /* 0x000fe2000fffe0ff */
[----:B------:R-:W-:Y:S01]  /*4e20*/  VIADD R14, R14, 0x1 ;  /* 0x000000010e0e7836 */ /* 0x000fe20000000000 */
[----:B------:R-:W-:Y:S01]  /*4e30*/  VOTEU.ALL UP0, P1 ;  /* 0x0000000000ff7886 */ /* 0x000fe20000800000 */
[----:B------:R-:W-:Y:S01]  /*4e40*/  UMOV UR20, UR36 ;  /* 0x0000002400147c82 */ /* 0x000fe20008000000 */
[----:B------:R-:W-:Y:S03]  /*4e50*/  UPRMT UR6, UR45, 0x654, UR17 ;  /* 0x000006542d067896 */ /* 0x000fe60008000011 */
[----:B------:R-:W-:Y:S02]  /*4e60*/  IMAD.U32 R10, RZ, RZ, UR5 ;  /* 0x00000005ff0a7e24 */ /* 0x000fe4000f8e00ff */
[----:B------:R-:W-:Y:S03]  /*4e70*/  IMAD.U32 R11, RZ, RZ, UR4 ;  /* 0x00000004ff0b7e24 */ /* 0x000fe6000f8e00ff */
[----:B------:R-:W-:Y:S02]  /*4e80*/  @!P1 R2UR UR4, R10 ;  /* 0x000000000a0492ca */ /* 0x000fe400000e0000 */
[----:B------:R-:W-:Y:S11]  /*4e90*/  @!P1 R2UR UR5, R11 ;  /* 0x000000000b0592ca */ /* 0x000ff600000e0000 */
[----:B------:R-:W-:Y:S02]  /*4ea0*/  @!UPT UIADD3 URZ, UPT, UPT, URZ, URZ, URZ ;  /* 0x000000fffffff290 */ /* 0x000fe4000fffe0ff */
[----:B------:R2:W-:Y:S01]  /*4eb0*/  @!UP0 UTMALDG.3D [UR16], [UR4], desc[UR8] ;  /* 0x00000810040085b4 */ /* 0x0005e20008011000 */
[----:B------:R2:W-:Y:S01]  /*4ec0*/  @!P1 SYNCS.ARRIVE.TRANS64.RED.A0TR RZ, [UR21+0xc0], R0 ;  /* 0x0000c000ffff99a7 */ /* 0x0005e20008300415 */
[----:B------:R-:W-:Y:S01]  /*4ed0*/  SYNCS.ARRIVE.TRANS64.RED.A1T0 RZ, [UR6], RZ ;  /* 0x000000ffffff79a7 */ /* 0x000fe20008100406 */
[----:B------:R-:W3:Y:S02]  /*4ee0*/  SYNCS.PHASECHK.TRANS64.TRYWAIT P0, [UR21+0xd8], R9 ;  /* 0x0000d809ff0075a7 */ /* 0x000ee40008001115 */
[----:B--23--:R-:W-:Y:S05]  /*4ef0*/  @!P0 BRA `(.L_x_91) ;  /* 0x0000004800c88947 */ /* 0x00cfea0003800000 */
.L_x_169:
[----:B------:R-:W-:Y:S01]  /*4f00*/  @!P1 IADD3 R6, P0, PT, R16, 0x580, RZ ;  /* 0x0000058010069810 */ /* 0x000fe20007f1e0ff */
[----:B------:R-:W-:Y:S01]  /*4f10*/  VOTEU.ALL UP0, P1 ;  /* 0x0000000000ff7886 */ /* 0x000fe20000800000 */
[----:B------:R-:W-:Y:S01]  /*4f20*/  UMOV UR6, 0x0 ;  /* 0x0000000000067882 */ /* 0x000fe20000000000 */
[----:B------:R-:W-:Y:S01]  /*4f30*/  UMOV UR7, 0x10000000 ;  /* 0x1000000000077882 */ /* 0x000fe20000000000 */
[----:B------:R-:W-:Y:S01]  /*4f40*/  @!P1 R2UR UR5, R6 ;  /* 0x00000000060592ca */ /* 0x000fe200000e0000 */
[----:B--2---:R-:W-:Y:S01]  /*4f50*/  @!P1 IMAD.X R0, RZ, RZ, R17, P0 ;  /* 0x000000ffff009224 */ /* 0x004fe200000e0611 */
[----:B------:R-:W-:Y:S01]  /*4f60*/  @!UP0 UIADD3 UR10, UPT, UPT, UR18, 0x40, URZ ;  /* 0x00000040120a8890 */ /* 0x000fe2000fffe0ff */
[----:B------:R-:W-:Y:S01]  /*4f70*/  R2UR UR16, R147 ;  /* 0x00000000931072ca */ /* 0x000fe200000e0000 */
[----:B------:R-:W-:Y:S01]  /*4f80*/  @!UP0 UIADD3 UR8, UPT, UPT, UR21, 0x2200, URZ ;  /* 0x0000220015088890 */ /* 0x000fe2000fffe0ff */
[----:B------:R-:W-:Y:S01]  /*4f90*/  ISETP.NE.AND P0, PT, R14, 0x2, PT ;  /* 0x000000020e00780c */ /* 0x000fe20003f05270 */
[----:B------:R-:W-:Y:S01]  /*4fa0*/  @!UP0 UIADD3 UR9, UPT, UPT, UR21, 0xc8, URZ ;  /* 0x000000c815098890 */ /* 0x000fe2000fffe0ff */
[----:B------:R-:W-:Y:S01]  /*4fb0*/  @!P1 R2UR UR4, R0 ;  /* 0x00000000000492ca */ /* 0x000fe200000e0000 */
[----:B------:R-:W-:Y:S01]  /*4fc0*/  VOTEU.ALL UP0, P1 ;  /* 0x0000000000ff7886 */ /* 0x000fe20000800000 */
[----:B------:R-:W-:Y:S01]  /*4fd0*/  UMOV UR11, UR19 ;  /* 0x00000013000b7c82 */ /* 0x000fe20008000000 */
[----:B------:R-:W-:Y:S01]  /*4fe0*/  UMOV UR12, UR36 ;  /* 0x00000024000c7c82 */ /* 0x000fe20008000000 */
[----:B------:R-:W-:Y:S01]  /*4ff0*/  SEL R0, RZ, 0x1, P0 ;  /* 0x00000001ff007807 */ /* 0x000fe20000000000 */
[----:B------:R-:W-:Y:S01]  /*5000*/  UIADD3 UR20, UPT, UPT, UR13, UR63, URZ ;  /* 0x0000003f0d147290 */ /* 0x000fe2000fffe0ff */
[----:B------:R-:W-:Y:S01]  /*5010*/  IMAD.U32 R8, RZ, RZ, UR5 ;  /* 0x00000005ff087e24 */ /* 0x000fe2000f8e00ff */
[----:B------:R-:W-:Y:S01]  /*5020*/  LOP3.LUT R15, R15, 0x1, RZ, 0x3c, !PT ;  /* 0x000000010f0f7812 */ /* 0x000fe200078e3cff */
[----:B------:R-:W-:Y:S01]  /*5030*/  UPLOP3.LUT UP3, UPT, UPT, UPT, UPT, 0x80, 0x8 ;  /* 0x000000000008789c */ /* 0x000fe20003f6f070 */
[----:B------:R-:W-:Y:S01]  /*5040*/  LOP3.LUT R13, R13, R0, RZ, 0x3c, !PT ;  /* 0x000000000d0d7212 */ /* 0x000fe200078e3cff */
[----:B------:R-:W-:Y:S01]  /*5050*/  UIADD3 UR16, UPT, UPT, UR14, UR16, URZ ;  /* 0x000000100e107290 */ /* 0x000fe2000fffe0ff */
[----:B------:R-:W-:Y:S01]  /*5060*/  SEL R14, R14, RZ, P0 ;  /* 0x000000ff0e0e7207 */ /* 0x000fe20000000000 */
[----:B------:R-:W-:Y:S01]  /*5070*/  UMOV UR36, UR26 ;  /* 0x0000001a00247c82 */ /* 0x000fe20008000000 */
[----:B------:R-:W-:Y:S01]  /*5080*/  IMAD.U32 R9, RZ, RZ, UR4 ;  /* 0x00000004ff097e24 */ /* 0x000fe2000f8e00ff */
[----:B------:R-:W-:Y:S04]  /*5090*/  @!P1 R2UR UR4, R8 ;  /* 0x00000000080492ca */ /* 0x000fe800000e0000 */
[----:B------:R-:W-:Y:S11]  /*50a0*/  @!P1 R2UR UR5, R9 ;  /* 0x00000000090592ca */ /* 0x000ff600000e0000 */
[----:B------:R-:W-:Y:S02]  /*50b0*/  @!UPT UIADD3 URZ, UPT, UPT, URZ, URZ, URZ ;  /* 0x000000fffffff290 */ /* 0x000fe4000fffe0ff */
[----:B------:R2:W-:Y:S01]  /*50c0*/  @!UP0 UTMALDG.3D [UR8], [UR4], desc[UR6] ;  /* 0x00000608040085b4 */ /* 0x0005e20008011000 */
[----:B------:R2:W-:Y:S01]  /*50d0*/  @!P1 SYNCS.ARRIVE.TRANS64.RED.A0TR RZ, [UR21+0xc8], R7 ;  /* 0x0000c807ffff99a7 */ /* 0x0005e20008300415 */
[----:B------:R-:W-:Y:S01]  /*50e0*/  SYNCS.ARRIVE.TRANS64.RED.A1T0 RZ, [UR33], RZ ;  /* 0x000000ffffff79a7 */ /* 0x000fe20008100421 */
[----:B------:R-:W-:Y:S05]  /*50f0*/  BRA.U UP1, `(.L_x_92) ;  /* 0xfffffff501247547 */ /* 0x000fea000b83ffff */
[----:B------:R-:W-:-:S04]  /*5100*/  SHF.L.U32 R3, R15, 0x1f, RZ ;  /* 0x0000001f0f037819 */ /* 0x000fc800000006ff */
[----:B------:R-:W3:Y:S02]  /*5110*/  SYNCS.PHASECHK.TRANS64.TRYWAIT P0, [UR21+0xd0], R3 ;  /* 0x0000d003ff0075a7 */ /* 0x000ee40008001115 */
[----:B---3--:R-:W-:Y:S05]  /*5120*/  @!P0 BRA `(.L_x_93) ;  /* 0x0000004800548947 */ /* 0x008fea0003800000 */
.L_x_171:
[----:B---3--:R-:W-:-:S07]  /*5130*/  MOV R0, UR21 ;  /* 0x0000001500007c02 */ /* 0x008fce0008000f00 */
.L_x_94:
[----:B---3--:R-:W-:-:S04]  /*5140*/  SHF.L.U32 R3, R15, 0x1f, RZ ;  /* 0x0000001f0f037819 */ /* 0x008fc800000006ff */
[----:B------:R3:W4:Y:S03]  /*5150*/  SYNCS.PHASECHK.TRANS64.TRYWAIT P0, [R0+URZ+0xd8], R3 ;  /* 0x0000d803000075a7 */ /* 0x00072600080011ff */
[----:B----4-:R-:W-:Y:S05]  /*5160*/  @!P0 NANOSLEEP.SYNCS 0x989680 ;  /* 0x009896800000895d */ /* 0x010fea0003900000 */
[----:B------:R-:W4:Y:S02]  /*5170*/  @!P0 SYNCS.PHASECHK.TRANS64 P0, [R0+URZ+0xd8], R3 ;  /* 0x0000d803000085a7 */ /* 0x000f2400080010ff */
[----:B-12-4-:R-:W-:Y:S05]  /*5180*/  @P0 EXIT ;  /* 0x000000000000094d */ /* 0x016fea0003800000 */
[----:B------:R-:W-:Y:S05]  /*5190*/  BRA `(.L_x_94) ;  /* 0xfffffffc00e87947 */ /* 0x000fea000383ffff */
.L_x_83:
[----:B------:R-:W-:-:S06]  /*51a0*/  UISETP.GE.AND UP0, UPT, UR17, 0x4, UPT ;  /* 0x000000041100788c */ /* 0x000fcc000bf06270 */
[----:B------:R-:W-:-:S13]  /*51b0*/  PLOP3.LUT P0, PT, PT, PT, UP0, 0x80, 0x8 ;  /* 0x000000000008781c */ /* 0x000fda0003f0f008 */
[----:B------:R-:W-:Y:S05]  /*51c0*/  @!P0 EXIT ;  /* 0x000000000000894d */ /* 0x000fea0003800000 */
[----:B------:R-:W-:Y:S01]  /*51d0*/  BAR.SYNC.DEFER_BLOCKING 0x6, 0xa0 ;  /* 0x0182800000007b1d */ /* 0x000fe20000010000 */
[C---:B------:R-:W-:Y:S01]  /*51e0*/  IMAD.SHL.U32 R3, R158.reuse, 0x40, RZ ;  /* 0x000000409e037824 */ /* 0x040fe200078e00ff */
[C---:B------:R-:W-:Y:S01]  /*51f0*/  R2P PR, R158.reuse, 0x6 ;  /* 0x000000069e007804 */ /* 0x040fe20000000000 */
[C---:B------:R-:W-:Y:S01]  /*5200*/  IMAD.SHL.U32 R144, R158.reuse, 0x8, RZ ;  /* 0x000000089e907824 */ /* 0x040fe200078e00ff */
[----:B------:R-:W-:Y:S01]  /*5210*/  CS2R R152, SRZ ;  /* 0x0000000000987805 */ /* 0x000fe2000001ff00 */
[----:B------:R-:W-:Y:S01]  /*5220*/  IMAD.MOV.U32 R155, RZ, RZ, 0x20 ;  /* 0x00000020ff9b7424 */ /* 0x000fe200078e00ff */
[----:B------:R-:W-:Y:S02]  /*5230*/  UMOV UR44, 0x400 ;  /* 0x00000400002c7882 */ /* 0x000fe40000000000 */
[----:B------:R-:W1:Y:S01]  /*5240*/  LDC.64 R138, c[0x0][0x8b0] ;  /* 0x00022c00ff8a7b82 */ /* 0x000e620000000a00 */
[----:B------:R-:W-:Y:S01]  /*5250*/  ULEA UR44, UR45, UR44, 0x18 ;  /* 0x0000002c2d2c7291 */ /* 0x000fe2000f8ec0ff */
[----:B------:R-:W-:Y:S01]  /*5260*/  LOP3.LUT R7, R3, 0x180, RZ, 0xc0, !PT ;  /* 0x0000018003077812 */ /* 0x000fe200078ec0ff */
[----:B------:R-:W-:Y:S01]  /*5270*/  IMAD.U32 R69, R158, 0x10000, RZ ;  /* 0x000100009e457824 */ /* 0x000fe200078e00ff */
[----:B------:R-:W-:Y:S01]  /*5280*/  SEL R155, R155, 0xffffffe0, !P2 ;  /* 0xffffffe09b9b7807 */ /* 0x000fe20005000000 */
[----:B------:R-:W-:Y:S01]  /*5290*/  IMAD.MOV.U32 R156, RZ, RZ, 0x10 ;  /* 0x00000010ff9c7424 */ /* 0x000fe200078e00ff */
[----:B------:R-:W-:Y:S01]  /*52a0*/  LOP3.LUT R144, R7, 0x30, R144, 0xf8, !PT ;  /* 0x0000003007907812 */ /* 0x000fe200078ef890 */
[----:B------:R-:W-:Y:S01]  /*52b0*/  UIADD3 UR4, UPT, UPT, UR44, 0x4200, URZ ;  /* 0x000042002c047890 */ /* 0x000fe2000fffe0ff */
[----:B------:R-:W2:Y:S01]  /*52c0*/  LDC.64 R136, c[0x0][0x8a8] ;  /* 0x00022a00ff887b82 */ /* 0x000ea20000000a00 */
[----:B------:R-:W-:Y:S01]  /*52d0*/  LOP3.LUT R69, R69, 0x600000, RZ, 0xc0, !PT ;  /* 0x0060000045457812 */ /* 0x000fe200078ec0ff */
[----:B------:R-:W-:Y:S01]  /*52e0*/  IMAD.MOV.U32 R68, RZ, RZ, RZ ;  /* 0x000000ffff447224 */ /* 0x000fe200078e00ff */
[----:B------:R-:W-:Y:S01]  /*52f0*/  LOP3.LUT R144, R144, 0x1e40, R3, 0xf8, !PT ;  /* 0x00001e4090907812 */ /* 0x000fe200078ef803 */
[----:B------:R-:W-:Y:S01]  /*5300*/  IMAD.MOV.U32 R149, RZ, RZ, RZ ;  /* 0x000000ffff957224 */ /* 0x000fe200078e00ff */
[----:B------:R-:W-:-:S02]  /*5310*/  SEL R156, R156, 0xfffffff0, !P1 ;  /* 0xfffffff09c9c7807 */ /* 0x000fc40004800000 */
[----:B------:R-:W-:Y:S02]  /*5320*/  CS2R R150, SRZ ;  /* 0x0000000000967805 */ /* 0x000fe4000001ff00 */
[----:B------:R-:W-:Y:S01]  /*5330*/  SHF.R.S32.HI R3, RZ, 0x4, R155 ;  /* 0x00000004ff037819 */ /* 0x000fe2000001149b */
[----:B------:R-:W-:Y:S01]  /*5340*/  IMAD.U32 R157, RZ, RZ, UR4 ;  /* 0x00000004ff9d7e24 */ /* 0x000fe2000f8e00ff */
[----:B------:R-:W3:Y:S01]  /*5350*/  LDS R0, [UR44+0x1a0] ;  /* 0x0001a02cff007984 */ /* 0x000ee20008000800 */
[----:B------:R-:W-:Y:S01]  /*5360*/  LOP3.LUT R158, R158, 0x60, RZ, 0xc0, !PT ;  /* 0x000000609e9e7812 */ /* 0x000fe200078ec0ff */
[----:B------:R-:W4:Y:S01]  /*5370*/  LDCU UR58, c[0x0][0x370] ;  /* 0x00006e00ff3a77ac */ /* 0x000f220008000800 */
[----:B------:R-:W-:Y:S01]  /*5380*/  LEA.HI.SX32 R154, R156, R3, 0x1c ;  /* 0x000000039c9a7211 */ /* 0x000fe200078fe2ff */
[----:B------:R-:W1:Y:S01]  /*5390*/  LDCU UR43, c[0x0][0xb0c] ;  /* 0x00016180ff2b77ac */ /* 0x000e620008000800 */
[----:B------:R-:W1:Y:S01]  /*53a0*/  LDCU UR39, c[0x0][0xb30] ;  /* 0x00016600ff2777ac */ /* 0x000e620008000800 */
[----:B------:R-:W1:Y:S01]  /*53b0*/  LDCU.64 UR56, c[0x0][0x888] ;  /* 0x00011100ff3877ac */ /* 0x000e620008000a00 */
[----:B------:R-:W1:Y:S01]  /*53c0*/  LDCU.64 UR40, c[0x0][0xb28] ;  /* 0x00016500ff2877ac */ /* 0x000e620008000a00 */
[----:B------:R-:W1:Y:S01]  /*53d0*/  LDCU.64 UR60, c[0x0][0x890] ;  /* 0x00011200ff3c77ac */ /* 0x000e620008000a00 */
[----:B------:R-:W1:Y:S01]  /*53e0*/  LDCU.128 UR52, c[0x0][0xb10] ;  /* 0x00016200ff3477ac */ /* 0x000e620008000c00 */
[----:B------:R-:W1:Y:S01]  /*53f0*/  LDCU UR47, c[0x0][0x374] ;  /* 0x00006e80ff2f77ac */ /* 0x000e620008000800 */
[----:B------:R-:W-:Y:S01]  /*5400*/  UIADD3 UR62, UPT, UPT, UR44, 0x200, URZ ;  /* 0x000002002c3e7890 */ /* 0x000fe2000fffe0ff */
[----:B-1234-:R-:W-:-:S11]  /*5410*/  IMAD.IADD R69, R0, 0x1, R69 ;  /* 0x0000000100457824 */ /* 0x01efd600078e0245 */
.L_x_120:
[C---:B------:R-:W-:Y:S02]  /*5420*/  LEA R3, R149.reuse, UR44, 0x3 ;  /* 0x0000002c95037c11 */ /* 0x040fe4000f8e18ff */
[----:B------:R-:W-:Y:S02]  /*5430*/  SHF.L.U32 R0, R152, 0x1f, RZ ;  /* 0x0000001f98007819 */ /* 0x000fe400000006ff */
[----:B------:R-:W-:Y:S02]  /*5440*/  LEA R5, R149, UR44, 0x4 ;  /* 0x0000002c95057c11 */ /* 0x000fe4000f8e20ff */
[----:B-1----:R-:W1:Y:S02]  /*5450*/  SYNCS.PHASECHK.TRANS64.TRYWAIT P0, [R3+URZ+0xf0], R0 ;  /* 0x0000f000030075a7 */ /* 0x002e6400080011ff */
[----:B-1----:R-:W-:Y:S05]  /*5460*/  @!P0 BRA `(.L_x_95) ;  /* 0x00000044009c8947 */ /* 0x002fea0003800000 */
.L_x_172:
        /* <DEDUP_REMOVED lines=11> */
[----:B------:R-:W-:Y:S01]  /*5520*/  PLOP3.LUT P0, PT, PT, PT, UP1, 0x80, 0x8 ;  /* 0x000000000008781c */ /* 0x000fe20003f0f018 */
[----:B------:R-:W-:Y:S11]  /*5530*/  UP2UR UR46, UPR, URZ, 0x2 ;  /* 0x00000002ff2e7883 */ /* 0x000ff60008000000 */
[----:B------:R-:W-:Y:S01]  /*5540*/  @!UPT UIADD3 URZ, UPT, UPT, URZ, URZ, URZ ;  /* 0x000000fffffff290 */ /* 0x000fe2000fffe0ff */
[----:B-1----:R-:W-:Y:S02]  /*5550*/  @P0 SHF.R.U32.HI R0, RZ, 0x10, R5 ;  /* 0x00000010ff000819 */ /* 0x002fe40000011605 */
        /* <DEDUP_REMOVED lines=12> */
[----:B------:R-:W2:Y:S01]  /*5620*/  LDCU UR12, c[0x0][0xb20] ;  /* 0x00016400ff0c77ac */ /* 0x000ea20008000800 */
[----:B------:R-:W-:Y:S02]  /*5630*/  UIMAD.WIDE.U32 UR4, UR47, UR55, URZ ;  /* 0x000000372f0472a5 */ /* 0x000fe4000f8e00ff */
[----:B------:R-:W-:Y:S02]  /*5640*/  UIMAD.WIDE.U32 UR6, UR58, UR52, URZ ;  /* 0x000000343a0672a5 */ /* 0x000fe4000f8e00ff */
[----:B------:R-:W-:Y:S02]  /*5650*/  UISETP.NE.AND UP0, UPT, UR54, 0x1, UPT ;  /* 0x000000013600788c */ /* 0x000fe4000bf05270 */
[----:B------:R-:W-:Y:S02]  /*5660*/  UIMAD.WIDE.U32 UR8, UR37, UR55, URZ ;  /* 0x00000037250872a5 */ /* 0x000fe4000f8e00ff */
[----:B------:R-:W-:Y:S02]  /*5670*/  UIMAD.WIDE.U32 UR10, UR38, UR52, URZ ;  /* 0x00000034260a72a5 */ /* 0x000fe4000f8e00ff */
[----:B------:R-:W-:Y:S02]  /*5680*/  UISETP.NE.AND UP1, UPT, UR43, 0x1, UPT ;  /* 0x000000012b00788c */ /* 0x000fe4000bf25270 */
[----:B------:R-:W-:Y:S01]  /*5690*/  UISETP.NE.AND UP2, UPT, UR42, 0x1, UPT ;  /* 0x000000012a00788c */ /* 0x000fe2000bf45270 */
[----:B------:R-:W-:Y:S02]  /*56a0*/  UMOV UR4, UR5 ;  /* 0x0000000500047c82 */ /* 0x000fe40008000000 */
[----:B--2---:R-:W-:Y:S03]  /*56b0*/  USHF.R.U32.HI UR5, URZ, UR12, UR4 ;  /* 0x0000000cff057299 */ /* 0x004fe60008011604 */
[----:B------:R-:W-:Y:S02]  /*56c0*/  UMOV UR4, UR7 ;  /* 0x0000000700047c82 */ /* 0x000fe40008000000 */
[----:B------:R-:W-:Y:S02]  /*56d0*/  USHF.R.U32.HI UR7, URZ, UR53, UR4 ;  /* 0x00000035ff077299 */ /* 0x000fe40008011604 */
[----:B------:R-:W-:Y:S02]  /*56e0*/  USEL UR4, UR47, UR5, !UP0 ;  /* 0x000000052f047287 */ /* 0x000fe4000c000000 */
[----:B------:R-:W-:Y:S01]  /*56f0*/  USEL UR7, UR58, UR7, !UP1 ;  /* 0x000000073a077287 */ /* 0x000fe2000c800000 */
[----:B------:R-:W-:Y:S01]  /*5700*/  UMOV UR5, UR9 ;  /* 0x0000000900057c82 */ /* 0x000fe20008000000 */
[----:B------:R-:W-:Y:S02]  /*5710*/  UIMAD.WIDE.U32 UR8, UR4, UR40, URZ ;  /* 0x00000028040872a5 */ /* 0x000fe4000f8e00ff */
[----:B------:R-:W-:Y:S03]  /*5720*/  USHF.R.U32.HI UR6, URZ, UR12, UR5 ;  /* 0x0000000cff067299 */ /* 0x000fe60008011605 */
[----:B------:R-:W-:Y:S01]  /*5730*/  UMOV UR5, UR11 ;  /* 0x0000000b00057c82 */ /* 0x000fe20008000000 */
[----:B------:R-:W-:Y:S02]  /*5740*/  UIMAD.WIDE.U32 UR10, UR7, UR40, URZ ;  /* 0x00000028070a72a5 */ /* 0x000fe4000f8e00ff */
[----:B------:R-:W-:Y:S02]  /*5750*/  USHF.R.U32.HI UR12, URZ, UR53, UR5 ;  /* 0x00000035ff0c7299 */ /* 0x000fe40008011605 */
[----:B------:R-:W-:Y:S01]  /*5760*/  USEL UR6, UR37, UR6, !UP0 ;  /* 0x0000000625067287 */ /* 0x000fe2000c000000 */
[----:B------:R-:W-:Y:S02]  /*5770*/  UMOV UR5, UR9 ;  /* 0x0000000900057c82 */ /* 0x000fe40008000000 */
[----:B------:R-:W-:Y:S01]  /*5780*/  UMOV UR10, UR11 ;  /* 0x0000000b000a7c82 */ /* 0x000fe20008000000 */
[----:B------:R-:W-:Y:S02]  /*5790*/  @UP2 USHF.R.U32.HI UR4, URZ, UR41, UR5 ;  /* 0x00000029ff042299 */ /* 0x000fe40008011605 */
[----:B------:R-:W-:Y:S02]  /*57a0*/  @UP2 USHF.R.U32.HI UR7, URZ, UR41, UR10 ;  /* 0x00000029ff072299 */ /* 0x000fe4000801160a */
[----:B------:R-:W-:Y:S02]  /*57b0*/  UIMAD UR4, UR42, UR4, URZ ;  /* 0x000000042a0472a4 */ /* 0x000fe4000f8e02ff */
[----:B------:R-:W-:Y:S02]  /*57c0*/  UIMAD.WIDE.U32 UR10, UR6, UR40, URZ ;  /* 0x00000028060a72a5 */ /* 0x000fe4000f8e00ff */
[----:B------:R-:W-:Y:S02]  /*57d0*/  USEL UR5, UR38, UR12, !UP1 ;  /* 0x0000000c26057287 */ /* 0x000fe4000c800000 */
[----:B------:R-:W-:Y:S02]  /*57e0*/  UIMAD UR8, UR42, UR7, URZ ;  /* 0x000000072a0872a4 */ /* 0x000fe4000f8e02ff */
[----:B------:R-:W-:Y:S03]  /*57f0*/  UISETP.GE.AND UP0, UPT, UR6, UR4, UPT ;  /* 0x000000040600728c */ /* 0x000fe6000bf06270 */
[----:B------:R-:W-:Y:S01]  /*5800*/  UMOV UR4, UR11 ;  /* 0x0000000b00047c82 */ /* 0x000fe20008000000 */
[----:B------:R-:W-:Y:S02]  /*5810*/  UISETP.GE.OR UP0, UPT, UR5, UR8, UP0 ;  /* 0x000000080500728c */ /* 0x000fe40008706670 */
[----:B------:R-:W-:Y:S02]  /*5820*/  USHF.R.U32.HI UR4, URZ, UR41, UR4 ;  /* 0x00000029ff047299 */ /* 0x000fe40008011604 */
[----:B------:R-:W-:Y:S02]  /*5830*/  UIMAD.WIDE.U32 UR8, UR5, UR40, URZ ;  /* 0x00000028050872a5 */ /* 0x000fe4000f8e00ff */
[----:B------:R-:W-:Y:S02]  /*5840*/  USEL UR11, UR6, UR4, !UP2 ;  /* 0x00000004060b7287 */ /* 0x000fe4000d000000 */
[----:B------:R-:W-:Y:S02]  /*5850*/  UIADD3 UR8, UPT, UPT, -UR5, URZ, URZ ;  /* 0x000000ff05087290 */ /* 0x000fe4000fffe1ff */
[----:B------:R-:W-:Y:S01]  /*5860*/  UIADD3 UR10, UPT, UPT, -UR11, URZ, URZ ;  /* 0x000000ff0b0a7290 */ /* 0x000fe2000fffe1ff */
[----:B------:R-:W-:Y:S01]  /*5870*/  @!UP0 UMOV UR4, UR9 ;  /* 0x0000000900048c82 */ /* 0x000fe20008000000 */
[----:B------:R-:W-:Y:S02]  /*5880*/  UIADD3 UR9, UPT, UPT, -UR6, URZ, URZ ;  /* 0x000000ff06097290 */ /* 0x000fe4000fffe1ff */
[----:B------:R-:W-:Y:S02]  /*5890*/  @!UP0 USHF.R.U32.HI UR4, URZ, UR41, UR4 ;  /* 0x00000029ff048299 */ /* 0x000fe40008011604 */
[----:B------:R-:W-:Y:S02]  /*58a0*/  UIMAD UR10, UR42, UR10, UR6 ;  /* 0x0000000a2a0a72a4 */ /* 0x000fe4000f8e0206 */
[----:B------:R-:W-:Y:S04]  /*58b0*/  @!UP0 USEL UR4, UR5, UR4, !UP2 ;  /* 0x0000000405048287 */ /* 0x000fe8000d000000 */
[----:B------:R-:W-:Y:S02]  /*58c0*/  @!UP0 UIMAD UR10, UR7, UR10, UR4 ;  /* 0x0000000a070a82a4 */ /* 0x000fe4000f8e0204 */
[----:B------:R-:W-:Y:S02]  /*58d0*/  @!UP0 UIADD3 UR11, UPT, UPT, UR11, -UR4, URZ ;  /* 0x800000040b0b8290 */ /* 0x000fe4000fffe0ff */
[----:B------:R-:W-:Y:S02]  /*58e0*/  UIMAD UR7, UR43, UR8, UR38 ;  /* 0x000000082b0772a4 */ /* 0x000fe4000f8e0226 */
[----:B------:R-:W-:Y:S02]  /*58f0*/  @!UP0 UIMAD UR6, UR11, UR42, UR5 ;  /* 0x0000002a0b0682a4 */ /* 0x000fe4000f8e0205 */
[----:B------:R-:W-:Y:S01]  /*5900*/  UIMAD UR4, UR54, UR9, UR37 ;  /* 0x00000009360472a4 */ /* 0x000fe2000f8e0225 */
[----:B------:R-:W-:Y:S02]  /*5910*/  @!UP0 UMOV UR5, UR10 ;  /* 0x0000000a00058c82 */ /* 0x000fe40008000000 */
[----:B------:R-:W-:Y:S02]  /*5920*/  UIMAD UR38, UR5, UR43, UR7 ;  /* 0x0000002b052672a4 */ /* 0x000fe4000f8e0207 */
[----:B------:R-:W-:Y:S11]  /*5930*/  UIMAD UR37, UR6, UR54, UR4 ;  /* 0x00000036062572a4 */ /* 0x000ff6000f8e0204 */
[----:B------:R-:W-:Y:S01]  /*5940*/  @!UPT UIADD3 URZ, UPT, UPT, URZ, URZ, URZ ;  /* 0x000000fffffff290 */ /* 0x000fe2000fffe0ff */
.L_x_96:
[----:B------:R-:W-:Y:S01]  /*5950*/  UISETP.NE.AND UP0, UPT, UR39, 0x1, UPT ;  /* 0x000000012700788c */ /* 0x000fe2000bf05270 */
[----:B------:R-:W-:Y:S01]  /*5960*/  IADD3 R149, PT, PT, R149, 0x1, RZ ;  /* 0x0000000195957810 */ /* 0x000fe20007ffe0ff */
[----:B------:R-:W-:Y:S02]  /*5970*/  USHF.L.U32 UR50, UR16, 0x7, URZ ;  /* 0x0000000710327899 */ /* 0x000fe400080006ff */
[----:B------:R-:W-:Y:S07]  /*5980*/  USHF.L.U32 UR49, UR20, 0x7, URZ ;  /* 0x0000000714317899 */ /* 0x000fee00080006ff */
[----:B------:R-:W2:Y:S01]  /*5990*/  @!UP0 LDCU.128 UR12, c[0x0][0xb10] ;  /* 0x00016200ff0c87ac */ /* 0x000ea20008000c00 */
[----:B------:R-:W3:Y:S01]  /*59a0*/  @!UP0 LDCU UR5, c[0x0][0xb0c] ;  /* 0x00016180ff0587ac */ /* 0x000ee20008000800 */
[----:B------:R-:W4:Y:S01]  /*59b0*/  @!UP0 LDCU UR10, c[0x0][0xb20] ;  /* 0x00016400ff0a87ac */ /* 0x000f220008000800 */
[----:B--2---:R-:W-:Y:S02]  /*59c0*/  UIMAD.WIDE.U32 UR8, UR38, UR12, URZ ;  /* 0x0000000c260872a5 */ /* 0x004fe4000f8e00ff */
[----:B------:R-:W-:Y:S02]  /*59d0*/  UIMAD.WIDE.U32 UR6, UR37, UR15, URZ ;  /* 0x0000000f250672a5 */ /* 0x000fe4000f8e00ff */
[----:B------:R-:W-:Y:S03]  /*59e0*/  @!UP0 UISETP.NE.AND UP1, UPT, UR14, 0x1, UPT ;  /* 0x000000010e00888c */ /* 0x000fe6000bf25270 */
[----:B------:R-:W-:Y:S01]  /*59f0*/  @!UP0 UMOV UR4, UR9 ;  /* 0x0000000900048c82 */ /* 0x000fe20008000000 */
[----:B---3--:R-:W-:Y:S02]  /*5a00*/  @!UP0 UISETP.NE.AND UP2, UPT, UR5, 0x1, UPT ;  /* 0x000000010500888c */ /* 0x008fe4000bf45270 */
[----:B------:R-:W-:Y:S01]  /*5a10*/  @!UP0 USHF.R.U32.HI UR4, URZ, UR13, UR4 ;  /* 0x0000000dff048299 */ /* 0x000fe20008011604 */
[----:B------:R-:W-:Y:S02]  /*5a20*/  @!UP0 UMOV UR6, UR7 ;  /* 0x0000000700068c82 */ /* 0x000fe40008000000 */
[----:B----4-:R-:W-:Y:S02]  /*5a30*/  @!UP0 USHF.R.U32.HI UR6, URZ, UR10, UR6 ;  /* 0x0000000aff068299 */ /* 0x010fe40008011606 */
[----:B------:R-:W-:Y:S02]  /*5a40*/  @!UP0 USEL UR7, UR38, UR4, !UP2 ;  /* 0x0000000426078287 */ /* 0x000fe4000d000000 */
[----:B------:R-:W-:Y:S04]  /*5a50*/  @!UP0 USEL UR6, UR37, UR6, !UP1 ;  /* 0x0000000625068287 */ /* 0x000fe8000c800000 */
[----:B------:R-:W-:Y:S02]  /*5a60*/  @!UP0 UIADD3 UR4, UPT, UPT, -UR7, UR6, URZ ;  /* 0x0000000607048290 */ /* 0x000fe4000fffe1ff */
[----:B------:R-:W-:Y:S02]  /*5a70*/  @!UP0 UIADD3 UR6, UPT, UPT, UR7, -UR6, URZ ;  /* 0x8000000607068290 */ /* 0x000fe4000fffe0ff */
[----:B------:R-:W-:Y:S02]  /*5a80*/  @!UP0 UIMAD UR38, UR4, UR5, UR38 ;  /* 0x00000005042682a4 */ /* 0x000fe4000f8e0226 */
[----:B------:R-:W-:Y:S02]  /*5a90*/  @!UP0 UIMAD UR37, UR6, UR14, UR37 ;  /* 0x0000000e062582a4 */ /* 0x000fe4000f8e0225 */
[----:B------:R-:W-:Y:S09]  /*5aa0*/  ULOP3.LUT UP0, URZ, UR62, 0x1b0, URZ, 0xc0, !UPT ;  /* 0x000001b03eff7892 */ /* 0x000ff2000f80c0ff */
[----:B------:R-:W-:Y:S05]  /*5ab0*/  BRA.U !UP0, `(.L_x_97) ;  /* 0x0000000108407547 */ /* 0x000fea000b800000 */
[----:B------:R-:W2:Y:S01]  /*5ac0*/  LDCU.64 UR8, c[0x4][0x80] ;  /* 0x01001000ff0877ac */ /* 0x000ea20008000a00 */
[----:B------:R-:W-:Y:S01]  /*5ad0*/  MOV R3, 0x0 ;  /* 0x0000000000037802 */ /* 0x000fe20000000f00 */
[----:B------:R-:W-:Y:S02]  /*5ae0*/  HFMA2 R12, -RZ, RZ, 0, 5.9604644775390625e-08 ;  /* 0x00000001ff0c7431 */ /* 0x000fe400000001ff */
[----:B------:R-:W-:Y:S02]  /*5af0*/  IMAD.MOV.U32 R8, RZ, RZ, 0x70 ;  /* 0x00000070ff087424 */ /* 0x000fe400078e00ff */
[----:B------:R-:W-:Y:S01]  /*5b00*/  IMAD.MOV.U32 R13, RZ, RZ, RZ ;  /* 0x000000ffff0d7224 */ /* 0x000fe200078e00ff */
[----:B------:R-:W3:Y:S01]  /*5b10*/  LDCU.64 UR6, c[0x4][0x88] ;  /* 0x01001100ff0677ac */ /* 0x000ee20008000a00 */
[----:B------:R-:W4:Y:S01]  /*5b20*/  LDC.64 R2, c[0x4][R3] ;  /* 0x0100000003027b82 */ /* 0x000f220000000a00 */
[----:B------:R-:W1:Y:S01]  /*5b30*/  LDCU.64 UR4, c[0x4][0x8] ;  /* 0x01000100ff0477ac */ /* 0x000e620008000a00 */
[----:B--2---:R-:W-:Y:S01]  /*5b40*/  MOV R5, UR9 ;  /* 0x0000000900057c02 */ /* 0x004fe20008000f00 */
[----:B------:R-:W-:Y:S01]  /*5b50*/  IMAD.U32 R4, RZ, RZ, UR8 ;  /* 0x00000008ff047e24 */ /* 0x000fe2000f8e00ff */
[----:B---3--:R-:W-:Y:S01]  /*5b60*/  MOV R7, UR7 ;  /* 0x0000000700077c02 */ /* 0x008fe20008000f00 */
[----:B------:R-:W-:Y:S01]  /*5b70*/  IMAD.U32 R6, RZ, RZ, UR6 ;  /* 0x00000006ff067e24 */ /* 0x000fe2000f8e00ff */
[----:B-1----:R-:W-:Y:S01]  /*5b80*/  MOV R11, UR5 ;  /* 0x00000005000b7c02 */ /* 0x002fe20008000f00 */
[----:B------:R-:W-:Y:S02]  /*5b90*/  IMAD.U32 R10, RZ, RZ, UR4 ;  /* 0x00000004ff0a7e24 */ /* 0x000fe4000f8e00ff */
[----:B------:R-:W-:Y:S07]  /*5ba0*/  LEPC R20, `(.L_x_97) ;  /* 0x000000001014794e */ /* 0x000fee0000000000 */
[----:B----45:R-:W-:Y:S05]  /*5bb0*/  CALL.ABS.NOINC R2 ;  /* 0x0000000002007343 */ /* 0x030fea0003c00000 */
.L_x_97:
[----:B------:R-:W-:Y:S01]  /*5bc0*/  LOP3.LUT P0, RZ, R157, 0x1b0, RZ, 0xc0, !PT ;  /* 0x000001b09dff7812 */ /* 0x000fe2000780c0ff */
[----:B------:R-:W-:Y:S11]  /*5bd0*/  BSSY.RECONVERGENT B6, `(.L_x_98) ;  /* 0x0000013000067945 */ /* 0x000ff60003800200 */
[----:B------:R-:W-:Y:S01]  /*5be0*/  @!UPT UIADD3 URZ, UPT, UPT, URZ, URZ, URZ ;  /* 0x000000fffffff290 */ /* 0x000fe2000fffe0ff */
[----:B------:R-:W-:Y:S05]  /*5bf0*/  @!P0 BRA `(.L_x_99) ;  /* 0x0000000000408947 */ /* 0x000fea0003800000 */
        /* <DEDUP_REMOVED lines=16> */
.L_x_99:
[----:B------:R-:W-:Y:S05]  /*5d00*/  BSYNC.RECONVERGENT B6 ;  /* 0x0000000000067941 */ /* 0x000fea0003800200 */
.L_x_98:
[----:B------:R-:W-:Y:S01]  /*5d10*/  R2UR UR4, R148 ;  /* 0x00000000940472ca */ /* 0x000fe200000e0000 */
[----:B------:R-:W-:Y:S01]  /*5d20*/  UISETP.NE.U32.AND UP0, UPT, UR60, URZ, UPT ;  /* 0x000000ff3c00728c */ /* 0x000fe2000bf05070 */
[----:B------:R-:W-:Y:S02]  /*5d30*/  ISETP.NE.U32.AND P4, PT, R138, RZ, PT ;  /* 0x000000ff8a00720c */ /* 0x000fe40003f85070 */
[----:B------:R-:W-:Y:S01]  /*5d40*/  ISETP.NE.U32.AND P2, PT, RZ, UR56, PT ;  /* 0x00000038ff007c0c */ /* 0x000fe2000bf45070 */
[----:B------:R-:W-:Y:S01]  /*5d50*/  UISETP.NE.AND.EX UP1, UPT, UR61, URZ, UPT, UP0 ;  /* 0x000000ff3d00728c */ /* 0x000fe2000bf25300 */
[----:B------:R-:W-:Y:S01]  /*5d60*/  ISETP.NE.AND.EX P4, PT, R139, RZ, PT, P4 ;  /* 0x000000ff8b00720c */ /* 0x000fe20003f85340 */
[----:B------:R-:W-:Y:S01]  /*5d70*/  UPLOP3.LUT UP0, UPT, UPT, UPT, UPT, 0x40, 0x4 ;  /* 0x000000000004789c */ /* 0x000fe20003f0e870 */
[----:B------:R-:W-:Y:S05]  /*5d80*/  ISETP.NE.AND.EX P2, PT, RZ, UR57, PT, P2 ;  /* 0x00000039ff007c0c */ /* 0x000fea000bf45320 */
[----:B------:R-:W-:Y:S06]  /*5d90*/  UISETP.NE.AND UP2, UPT, UR4, URZ, UPT ;  /* 0x000000ff0400728c */ /* 0x000fec000bf45270 */
[----:B------:R-:W-:Y:S05]  /*5da0*/  PLOP3.LUT P1, PT, PT, PT, UP2, 0x80, 0x8 ;  /* 0x000000000008781c */ /* 0x000fea0003f2f028 */
[----:B------:R-:W-:Y:S06]  /*5db0*/  @UP2 UPLOP3.LUT UP0, UPT, UPT, UPT, UP1, 0x80, 0x8 ;  /* 0x000000000008289c */ /* 0x000fec0003f0f010 */
[----:B------:R-:W-:Y:S01]  /*5dc0*/  PLOP3.LUT P0, PT, PT, PT, UP0, 0x80, 0x8 ;  /* 0x000000000008781c */ /* 0x000fe20003f0f008 */
[----:B------:R-:W-:Y:S01]  /*5dd0*/  @!UPT UIADD3 URZ, UPT, UPT, URZ, URZ, URZ ;  /* 0x000000fffffff290 */ /* 0x000fe2000fffe0ff */
[----:B------:R-:W-:Y:S11]  /*5de0*/  BRA.U !UP1, `(.L_x_100) ;  /* 0x00000001093c7547 */ /* 0x000ff6000b800000 */
[----:B------:R-:W-:Y:S01]  /*5df0*/  UISETP.NE.U32.AND UP0, UPT, UR56, URZ, UPT ;  /* 0x000000ff3800728c */ /* 0x000fe2000bf05070 */
[----:B-1----:R-:W-:Y:S01]  /*5e00*/  HFMA2 R0, -RZ, RZ, 0, 5.9604644775390625e-08 ;  /* 0x00000001ff007431 */ /* 0x002fe200000001ff */
[----:B------:R-:W1:Y:S01]  /*5e10*/  LDCU.64 UR8, c[0x0][0x358] ;  /* 0x00006b00ff0877ac */ /* 0x000e620008000a00 */
[----:B------:R-:W-:Y:S01]  /*5e20*/  IMAD.MOV.U32 R145, RZ, RZ, 0x1 ;  /* 0x00000001ff917424 */ /* 0x000fe200078e00ff */
[----:B------:R-:W-:Y:S06]  /*5e30*/  UISETP.NE.AND.EX UP0, UPT, UR57, URZ, UPT, UP0 ;  /* 0x000000ff3900728c */ /* 0x000fec000bf05300 */
[----:B------:R-:W-:Y:S05]  /*5e40*/  PLOP3.LUT P3, PT, PT, PT, UP0, 0x80, 0x8 ;  /* 0x000000000008781c */ /* 0x000fea0003f6f008 */
[----:B------:R-:W2:Y:S01]  /*5e50*/  @UP0 LDCU.64 UR4, c[0x0][0x888] ;  /* 0x00011100ff0407ac */ /* 0x000ea20008000a00 */
[----:B------:R-:W-:Y:S07]  /*5e60*/  @UP0 UIMAD UR6, UR36, UR60, URZ ;  /* 0x0000003c240602a4 */ /* 0x000fee000f8e02ff */
[----:B------:R-:W-:Y:S01]  /*5e70*/  @!P3 PRMT R145, R0, 0x7610, R145 ;  /* 0x000076100091b816 */ /* 0x000fe20000000091 */
[----:B--2---:R-:W-:Y:S06]  /*5e80*/  @UP0 UIMAD.WIDE UR4, UR6, 0x4, UR4 ;  /* 0x00000004060408a5 */ /* 0x004fec000f8e0204 */
[----:B------:R-:W-:Y:S01]  /*5e90*/  IMAD.U32 R2, RZ, RZ, UR4 ;  /* 0x00000004ff027e24 */ /* 0x000fe2000f8e00ff */
[----:B------:R-:W-:Y:S04]  /*5ea0*/  MOV R3, UR5 ;  /* 0x0000000500037c02 */ /* 0x000fe80008000f00 */
[----:B------:R-:W2:Y:S01]  /*5eb0*/  @!UP0 LDCU UR4, c[0x0][0x880] ;  /* 0x00011000ff0487ac */ /* 0x000ea20008000800 */
[----:B-1---5:R3:W5:Y:S02]  /*5ec0*/  @P3 LDG.E R72, desc[UR8][R2.64] ;  /* 0x0000000802483981 */ /* 0x022764000c1e1900 */
[----:B--23--:R-:W-:Y:S02]  /*5ed0*/  @!P3 IMAD.U32 R72, RZ, RZ, UR4 ;  /* 0x00000004ff48be24 */ /* 0x00cfe4000f8e00ff */
.L_x_100:
[----:B------:R-:W-:Y:S05]  /*5ee0*/  @!P4 BRA `(.L_x_101) ;  /* 0x000000000024c947 */ /* 0x000fea0003800000 */
[----:B------:R-:W-:Y:S01]  /*5ef0*/  ISETP.NE.U32.AND P3, PT, R136, RZ, PT ;  /* 0x000000ff8800720c */ /* 0x000fe20003f65070 */
[----:B------:R-:W2:Y:S03]  /*5f00*/  LDCU.64 UR4, c[0x0][0x358] ;  /* 0x00006b00ff0477ac */ /* 0x000ea60008000a00 */
[----:B------:R-:W-:Y:S11]  /*5f10*/  ISETP.NE.AND.EX P3, PT, R137, RZ, PT, P3 ;  /* 0x000000ff8900720c */ /* 0x000ff60003f65330 */
[----:B------:R-:W-:Y:S02]  /*5f20*/  @!UPT UIADD3 URZ, UPT, UPT, URZ, URZ, URZ ;  /* 0x000000fffffff290 */ /* 0x000fe4000fffe0ff */
[----:B------:R-:W3:Y:S01]  /*5f30*/  @P3 LDC.64 R2, c[0x0][0x8a8] ;  /* 0x00022a00ff023b82 */ /* 0x000ee20000000a00 */
[----:B-1----:R-:W-:Y:S04]  /*5f40*/  @P3 IMAD R0, R138, UR36, RZ ;  /* 0x000000248a003c24 */ /* 0x002fe8000f8e02ff */
[----:B---3--:R-:W-:Y:S05]  /*5f50*/  @P3 IMAD.WIDE R2, R0, 0x4, R2 ;  /* 0x0000000400023825 */ /* 0x008fea00078e0202 */
[----:B--2--5:R2:W5:Y:S02]  /*5f60*/  @P3 LDG.E R70, desc[UR4][R2.64] ;  /* 0x0000000402463981 */ /* 0x024564000c1e1900 */
[----:B--2---:R-:W3:Y:S02]  /*5f70*/  @!P3 LDC R70, c[0x0][0x8a0] ;  /* 0x00022800ff46bb82 */ /* 0x004ee40000000800 */
.L_x_101:
[----:B-----5:R-:W-:Y:S01]  /*5f80*/  ISETP.NE.AND P4, PT, R72, RZ, PT ;  /* 0x000000ff4800720c */ /* 0x020fe20003f85270 */
[----:B------:R-:W-:Y:S01]  /*5f90*/  BSSY B1, `(.L_x_102) ;  /* 0x0000048000017945 */ /* 0x000fe20003800000 */
[----:B------:R-:W-:Y:S01]  /*5fa0*/  SEL R7, RZ, 0xffffffff, P2 ;  /* 0xffffffffff077807 */ /* 0x000fe20001000000 */
[----:B------:R-:W-:Y:S01]  /*5fb0*/  IMAD.MOV.U32 R79, RZ, RZ, 0x1 ;  /* 0x00000001ff4f7424 */ /* 0x000fe200078e00ff */
[----:B------:R-:W-:Y:S01]  /*5fc0*/  LOP3.LUT P3, RZ, R145, 0xff, RZ, 0xc0, !PT ;  /* 0x000000ff91ff7812 */ /* 0x000fe2000786c0ff */
[C---:B------:R-:W-:Y:S01]  /*5fd0*/  IMAD R71, R68.reuse, 0x80, R69 ;  /* 0x0000008044477824 */ /* 0x040fe200078e0245 */
[----:B-1----:R-:W-:Y:S02]  /*5fe0*/  @P1 SEL R0, RZ, 0xffffffff, P4 ;  /* 0xffffffffff001807 */ /* 0x002fe40002000000 */
[----:B------:R-:W-:Y:S02]  /*5ff0*/  CS2R R90, SRZ ;  /* 0x00000000005a7805 */ /* 0x000fe4000001ff00 */
[----:B------:R-:W-:Y:S02]  /*6000*/  LEA R3, R151, UR44, 0x3 ;  /* 0x0000002c97037c11 */ /* 0x000fe4000f8e18ff */
[----:B------:R-:W-:Y:S02]  /*6010*/  CS2R R88, SRZ ;  /* 0x0000000000587805 */ /* 0x000fe4000001ff00 */
[----:B------:R-:W-:Y:S02]  /*6020*/  @P0 SEL R0, R7, R0, !P3 ;  /* 0x0000000007000207 */ /* 0x000fe40005800000 */
[----:B------:R-:W-:Y:S02]  /*6030*/  CS2R R86, SRZ ;  /* 0x0000000000567805 */ /* 0x000fe4000001ff00 */
[----:B------:R-:W-:Y:S02]  /*6040*/  LEA R78, R68, UR44, 0x3 ;  /* 0x0000002c444e7c11 */ /* 0x000fe4000f8e18ff */
[----:B------:R-:W-:Y:S02]  /*6050*/  CS2R R84, SRZ ;  /* 0x0000000000547805 */ /* 0x000fe4000001ff00 */
[----:B------:R-:W-:Y:S02]  /*6060*/  @P1 LOP3.LUT R0, R0, 0x1, RZ, 0xc0, !PT ;  /* 0x0000000100001812 */ /* 0x000fe400078ec0ff */
[----:B------:R-:W-:Y:S02]  /*6070*/  CS2R R82, SRZ ;  /* 0x0000000000527805 */ /* 0x000fe4000001ff00 */
[----:B------:R-:W-:Y:S02]  /*6080*/  SHF.L.U32 R5, R153, 0x1f, RZ ;  /* 0x0000001f99057819 */ /* 0x000fe400000006ff */
[----:B------:R-:W-:Y:S02]  /*6090*/  CS2R R80, SRZ ;  /* 0x0000000000507805 */ /* 0x000fe4000001ff00 */
[----:B------:R-:W-:Y:S02]  /*60a0*/  ISETP.NE.U32.OR P6, PT, R0, 0x1, !P1 ;  /* 0x000000010000780c */ /* 0x000fe40004fc5470 */
[----:B------:R-:W-:Y:S02]  /*60b0*/  CS2R R94, SRZ ;  /* 0x00000000005e7805 */ /* 0x000fe4000001ff00 */
[----:B------:R-:W-:Y:S02]  /*60c0*/  PLOP3.LUT P2, PT, PT, PT, UP1, 0x80, 0x8 ;  /* 0x000000000008781c */ /* 0x000fe40003f4f018 */
[----:B------:R-:W-:Y:S02]  /*60d0*/  CS2R R92, SRZ ;  /* 0x00000000005c7805 */ /* 0x000fe4000001ff00 */
[----:B------:R-:W-:Y:S02]  /*60e0*/  SEL R0, RZ, 0xffffffff, P4 ;  /* 0xffffffffff007807 */ /* 0x000fe40002000000 */
[----:B------:R-:W-:Y:S03]  /*60f0*/  P2R R96, PR, RZ, 0x40 ;  /* 0x00000040ff607803 */ /* 0x000fe60000000000 */
[----:B------:R-:W-:Y:S04]  /*6100*/  @P6 SHF.L.U32 R2, R150, 0x1f, RZ ;  /* 0x0000001f96026819 */ /* 0x000fe800000006ff */
[----:B------:R-:W-:Y:S01]  /*6110*/  @P2 SEL R0, R7, R0, !P3 ;  /* 0x0000000007002207 */ /* 0x000fe20005800000 */
[----:B------:R-:W1:Y:S03]  /*6120*/  @P6 SYNCS.PHASECHK.TRANS64.TRYWAIT P1, [R3+URZ+0xc0], R2 ;  /* 0x0000c002030065a7 */ /* 0x000e6600080211ff */
[----:B------:R-:W-:Y:S04]  /*6130*/  LOP3.LUT R0, R0, 0x1, RZ, 0xc0, !PT ;  /* 0x0000000100007812 */ /* 0x000fe800078ec0ff */
[----:B------:R-:W-:Y:S04]  /*6140*/  ISETP.NE.U32.AND P5, PT, R0, 0x1, PT ;  /* 0x000000010000780c */ /* 0x000fe80003fa5070 */
[----:B------:R-:W-:Y:S01]  /*6150*/  P2R R108, PR, RZ, 0x20 ;  /* 0x00000020ff6c7803 */ /* 0x000fe20000000000 */
[----:B------:R2:W4:Y:S01]  /*6160*/  SYNCS.PHASECHK.TRANS64.TRYWAIT P0, [R78+URZ+0x110], R5 ;  /* 0x000110054e0075a7 */ /* 0x00052200080011ff */
[----:B-1----:R-:W-:Y:S01]  /*6170*/  @P6 SEL R79, RZ, 0x1, !P1 ;  /* 0x00000001ff4f6807 */ /* 0x002fe20004800000 */
[----:B--2---:R-:W-:Y:S06]  /*6180*/  @!P6 BRA `(.L_x_103) ;  /* 0x0000000000a0e947 */ /* 0x004fec0003800000 */
[----:B------:R-:W-:Y:S01]  /*6190*/  @P5 IMAD R7, R151, 0x2000, R144 ;  /* 0x0000200097075824 */ /* 0x000fe200078e0290 */
[----:B------:R-:W-:Y:S01]  /*61a0*/  ISETP.NE.AND P1, PT, R79, RZ, PT ;  /* 0x000000ff4f00720c */ /* 0x000fe20003f25270 */
[----:B------:R-:W-:Y:S01]  /*61b0*/  BSSY B0, `(.L_x_104) ;  /* 0x0000011000007945 */ /* 0x000fe20003800000 */
[----:B------:R-:W-:Y:S01]  /*61c0*/  CS2R R94, SRZ ;  /* 0x00000000005e7805 */ /* 0x000fe2000001ff00 */
[----:B------:R-:W-:Y:S01]  /*61d0*/  @P5 VIADD R9, R7, UR44 ;  /* 0x0000002c07095c36 */ /* 0x000fe20008000000 */
[----:B------:R-:W-:Y:S02]  /*61e0*/  CS2R R92, SRZ ;  /* 0x00000000005c7805 */ /* 0x000fe4000001ff00 */
[----:B------:R-:W-:Y:S02]  /*61f0*/  CS2R R82, SRZ ;  /* 0x0000000000527805 */ /* 0x000fe4000001ff00 */
[----:B------:R-:W-:Y:S01]  /*6200*/  CS2R R80, SRZ ;  /* 0x0000000000507805 */ /* 0x000fe2000001ff00 */
[--C-:B------:R-:W-:Y:S01]  /*6210*/  @P5 IMAD.IADD R6, R156, 0x1, R9.reuse ;  /* 0x000000019c065824 */ /* 0x100fe200078e0209 */
[----:B------:R-:W-:Y:S01]  /*6220*/  CS2R R86, SRZ ;  /* 0x0000000000567805 */ /* 0x000fe2000001ff00 */
[--C-:B------:R-:W-:Y:S01]  /*6230*/  @P5 IMAD.IADD R4, R155, 0x1, R9.reuse ;  /* 0x000000019b045824 */ /* 0x100fe200078e0209 */
[----:B------:R-:W-:Y:S01]  /*6240*/  CS2R R84, SRZ ;  /* 0x0000000000547805 */ /* 0x000fe2000001ff00 */
[----:B------:R-:W-:Y:S01]  /*6250*/  @P5 IMAD R2, R154, 0x10, R9 ;  /* 0x000000109a025824 */ /* 0x000fe200078e0209 */
[----:B------:R-:W-:Y:S02]  /*6260*/  CS2R R90, SRZ ;  /* 0x00000000005a7805 */ /* 0x000fe4000001ff00 */
[----:B------:R-:W-:Y:S01]  /*6270*/  CS2R R88, SRZ ;  /* 0x0000000000587805 */ /* 0x000fe2000001ff00 */
[----:B------:R-:W-:Y:S06]  /*6280*/  @P1 BRA `(.L_x_105) ;  /* 0x00000000000c1947 */ /* 0x000fec0003800000 */
[----:B------:R-:W-:Y:S04]  /*6290*/  SHF.L.U32 R0, R150, 0x1f, RZ ;  /* 0x0000001f96007819 */ /* 0x000fe800000006ff */
[----:B------:R-:W1:Y:S02]  /*62a0*/  SYNCS.PHASECHK.TRANS64.TRYWAIT P1, [R3+URZ+0xc0], R0 ;  /* 0x0000c000030075a7 */ /* 0x000e6400080211ff */
[----:B-1----:R-:W-:Y:S05]  /*62b0*/  @!P1 BRA `(.L_x_106) ;  /* 0x00000038001c9947 */ /* 0x002fea0003800000 */
.L_x_105:
[----:B------:R-:W-:Y:S05]  /*62c0*/  BSYNC B0 ;  /* 0x0000000000007941 */ /* 0x000fea0003800000 */
.L_x_104:
[----:B------:R-:W-:Y:S01]  /*62d0*/  ISETP.NE.AND P1, PT, R108, RZ, PT ;  /* 0x000000ff6c00720c */ /* 0x000fe20003f25270 */
[----:B-1----:R-:W-:Y:S02]  /*62e0*/  VIADD R3, R3, 0xd0 ;  /* 0x000000d003037836 */ /* 0x002fe40000000000 */
[----:B------:R-:W-:Y:S02]  /*62f0*/  IMAD.U32 R0, RZ, RZ, UR45 ;  /* 0x0000002dff007e24 */ /* 0x000fe4000f8e00ff */
[----:B------:R-:W-:Y:S03]  /*6300*/  VIADD R151, R151, 0x1 ;  /* 0x0000000197977836 */ /* 0x000fe60000000000 */
[----:B------:R-:W-:Y:S05]  /*6310*/  PRMT R0, R0, 0x654, R3 ;  /* 0x0000065400007816 */ /* 0x000fea0000000003 */
[----:B------:R1:W2:Y:S04]  /*6320*/  @P1 LDS.128 R92, [R7+UR44+0x200] ;  /* 0x0002002c075c1984 */ /* 0x0002a80008000c00 */
[----:B------:R1:W1:Y:S04]  /*6330*/  @P1 LDS.128 R80, [R6+0x200] ;  /* 0x0002000006501984 */ /* 0x0002680000000c00 */
[----:B------:R1:W1:Y:S04]  /*6340*/  @P1 LDS.128 R84, [R4+0x200] ;  /* 0x0002000004541984 */ /* 0x0002680000000c00 */
[----:B------:R1:W1:Y:S01]  /*6350*/  @P1 LDS.128 R88, [R2+0x200] ;  /* 0x0002000002581984 */ /* 0x0002620000000c00 */
[C---:B------:R-:W-:Y:S01]  /*6360*/  ISETP.NE.AND P1, PT, R151.reuse, 0x2, PT ;  /* 0x000000029700780c */ /* 0x040fe20003f25270 */
[----:B------:R-:W-:Y:S01]  /*6370*/  @!PT LDS RZ, [RZ] ;  /* 0x00000000fffff984 */ /* 0x000fe20000000800 */
[----:B------:R-:W-:Y:S01]  /*6380*/  @!PT LDS RZ, [RZ] ;  /* 0x00000000fffff984 */ /* 0x000fe20000000800 */
[----:B------:R-:W-:Y:S01]  /*6390*/  @!PT LDS RZ, [RZ] ;  /* 0x00000000fffff984 */ /* 0x000fe20000000800 */
[----:B------:R-:W-:Y:S01]  /*63a0*/  @!PT LDS RZ, [RZ] ;  /* 0x00000000fffff984 */ /* 0x000fe20000000800 */
[----:B------:R5:W-:Y:S06]  /*63b0*/  MEMBAR.ALL.CTA ;  /* 0x0000000000007992 */ /* 0x000bec0000008000 */
[----:B-----5:R-:W5:Y:S01]  /*63c0*/  FENCE.VIEW.ASYNC.S ;  /* 0x00000000000073c6 */ /* 0x020f620000000000 */
[----:B------:R-:W-:Y:S02]  /*63d0*/  SEL R3, RZ, 0x1, P1 ;  /* 0x00000001ff037807 */ /* 0x000fe40000800000 */
[----:B------:R-:W-:Y:S02]  /*63e0*/  SEL R151, R151, RZ, P1 ;  /* 0x000000ff97977207 */ /* 0x000fe40000800000 */
[----:B------:R-:W-:Y:S01]  /*63f0*/  LOP3.LUT R150, R150, R3, RZ, 0x3c, !PT ;  /* 0x0000000396967212 */ /* 0x000fe200078e3cff */
[----:B-----5:R1:W-:Y:S06]  /*6400*/  SYNCS.ARRIVE.TRANS64.RED.A1T0 RZ, [R0+URZ], RZ ;  /* 0x000000ff00ff79a7 */ /* 0x0203ec00081004ff */
.L_x_103:
[----:B------:R-:W-:Y:S05]  /*6410*/  BSYNC B1 ;  /* 0x0000000000017941 */ /* 0x000fea0003800000 */
.L_x_102:
[----:B------:R-:W-:Y:S04]  /*6420*/  SHF.R.U32.HI R3, RZ, 0x15, R71 ;  /* 0x00000015ff037819 */ /* 0x000fe80000011647 */
[----:B------:R-:W-:Y:S01]  /*6430*/  LOP3.LUT P1, RZ, R3, 0x3, R146, 0x48, !PT ;  /* 0x0000000303ff7812 */ /* 0x000fe20007824892 */
[----:B------:R-:W-:Y:S01]  /*6440*/  @!UPT UIADD3 URZ, UPT, UPT, URZ, URZ, URZ ;  /* 0x000000fffffff290 */ /* 0x000fe2000fffe0ff */
[----:B----4-:R-:W-:Y:S11]  /*6450*/  @P0 BRA `(.L_x_107) ;  /* 0x0000000000080947 */ /* 0x010ff60003800000 */
[----:B------:R-:W4:Y:S02]  /*6460*/  SYNCS.PHASECHK.TRANS64.TRYWAIT P0, [R78+URZ+0x110], R5 ;  /* 0x000110054e0075a7 */ /* 0x000f2400080011ff */
[----:B----4-:R-:W-:Y:S05]  /*6470*/  @!P0 BRA `(.L_x_108) ;  /* 0x0000003400c08947 */ /* 0x010fea0003800000 */
.L_x_107:
[----:B------:R-:W-:Y:S05]  /*6480*/  @!P1 BRA `(.L_x_109) ;  /* 0x0000000000409947 */ /* 0x000fea0003800000 */
[----:B------:R-:W4:Y:S01]  /*6490*/  LDCU.64 UR8, c[0x4][0x70] ;  /* 0x01000e00ff0877ac */ /* 0x000f220008000a00 */
[----:B------:R-:W-:Y:S01]  /*64a0*/  MOV R3, 0x0 ;  /* 0x0000000000037802 */ /* 0x000fe20000000f00 */
[----:B------:R-:W-:Y:S02]  /*64b0*/  HFMA2 R12, -RZ, RZ, 0, 5.9604644775390625e-08 ;  /* 0x00000001ff0c7431 */ /* 0x000fe400000001ff */
[----:B------:R-:W-:Y:S02]  /*64c0*/  IMAD.MOV.U32 R8, RZ, RZ, 0x192 ;  /* 0x00000192ff087424 */ /* 0x000fe400078e00ff */
[----:B------:R-:W-:Y:S01]  /*64d0*/  IMAD.MOV.U32 R13, RZ, RZ, RZ ;  /* 0x000000ffff0d7224 */ /* 0x000fe200078e00ff */
[----:B------:R-:W5:Y:S01]  /*64e0*/  LDCU.64 UR6, c[0x4][0x78] ;  /* 0x01000f00ff0677ac */ /* 0x000f620008000a00 */
[----:B-1----:R-:W1:Y:S01]  /*64f0*/  LDC.64 R2, c[0x4][R3] ;  /* 0x0100000003027b82 */ /* 0x002e620000000a00 */
[----:B------:R-:W2:Y:S01]  /*6500*/  LDCU.64 UR4, c[0x4][0x10] ;  /* 0x01000200ff0477ac */ /* 0x000ea20008000a00 */
[----:B----4-:R-:W-:Y:S01]  /*6510*/  MOV R5, UR9 ;  /* 0x0000000900057c02 */ /* 0x010fe20008000f00 */
[----:B------:R-:W-:Y:S01]  /*6520*/  IMAD.U32 R4, RZ, RZ, UR8 ;  /* 0x00000008ff047e24 */ /* 0x000fe2000f8e00ff */
[----:B-----5:R-:W-:Y:S01]  /*6530*/  MOV R7, UR7 ;  /* 0x0000000700077c02 */ /* 0x020fe20008000f00 */
[----:B------:R-:W-:Y:S01]  /*6540*/  IMAD.U32 R6, RZ, RZ, UR6 ;  /* 0x00000006ff067e24 */ /* 0x000fe2000f8e00ff */
[----:B--2---:R-:W-:Y:S01]  /*6550*/  MOV R11, UR5 ;  /* 0x00000005000b7c02 */ /* 0x004fe20008000f00 */
[----:B------:R-:W-:Y:S02]  /*6560*/  IMAD.U32 R10, RZ, RZ, UR4 ;  /* 0x00000004ff0a7e24 */ /* 0x000fe4000f8e00ff */
[----:B------:R-:W-:Y:S07]  /*6570*/  LEPC R20, `(.L_x_109) ;  /* 0x000000001014794e */ /* 0x000fee0000000000 */
[----:B-1-3--:R-:W-:Y:S05]  /*6580*/  CALL.ABS.NOINC R2 ;  /* 0x0000000002007343 */ /* 0x00afea0003c00000 */
.L_x_109:
[----:B--2---:R-:W-:Y:S01]  /*6590*/  SHF.L.U32 R75, R92, 0x10, RZ ;  /* 0x000000105c4b7819 */ /* 0x004fe200000006ff */
[----:B------:R-:W-:Y:S05]  /*65a0*/  WARPSYNC.ALL ;  /* 0x0000000000007948 */ /* 0x000fea0003800000 */
[----:B------:R-:W-:Y:S01]  /*65b0*/  R2UR UR4, R71 ;  /* 0x00000000470472ca */ /* 0x000fe200000e0000 */
[----:B------:R-:W-:Y:S01]  /*65c0*/  BSSY.RECONVERGENT B0, `(.L_x_110) ;  /* 0x0000121000007945 */ /* 0x000fe20003800200 */
[----:B------:R-:W-:Y:S02]  /*65d0*/  ISETP.NE.AND P6, PT, R96, RZ, PT ;  /* 0x000000ff6000720c */ /* 0x000fe40003fc5270 */
[----:B------:R-:W-:Y:S02]  /*65e0*/  IADD3 R110, PT, PT, R144, UR44, RZ ;  /* 0x0000002c906e7c10 */ /* 0x000fe4000fffe0ff */
[----:B------:R-:W-:Y:S02]  /*65f0*/  SHF.L.U32 R109, R154, 0x4, RZ ;  /* 0x000000049a6d7819 */ /* 0x000fe400000006ff */
[-C--:B------:R-:W-:Y:S02]  /*6600*/  IADD3 R161, PT, PT, R156, R110.reuse, RZ ;  /* 0x0000006e9ca17210 */ /* 0x080fe40007ffe0ff */
[----:B------:R-:W-:Y:S02]  /*6610*/  IADD3 R160, PT, PT, R155, R110, RZ ;  /* 0x0000006e9ba07210 */ /* 0x000fe40007ffe0ff */
[----:B------:R-:W-:Y:S01]  /*6620*/  IADD3 R159, PT, PT, R110, R109, RZ ;  /* 0x0000006d6e9f7210 */ /* 0x000fe20007ffe0ff */
[----:B-1--4-:R-:W3:Y:S01]  /*6630*/  LDTM.x64 R4, tmem[UR4] ;  /* 0x00000004000479ee */ /* 0x012ee20008340000 */
[C---:B------:R-:W-:Y:S02]  /*6640*/  PRMT R73, R92.reuse, 0x8880, RZ ;  /* 0x000088805c497816 */ /* 0x040fe400000000ff */
[----:B------:R-:W-:Y:S02]  /*6650*/  SHF.R.S32.HI R75, RZ, 0x18, R75 ;  /* 0x00000018ff4b7819 */ /* 0x000fe4000001144b */
[----:B------:R-:W-:Y:S02]  /*6660*/  SHF.R.S32.HI R76, RZ, 0x18, R93 ;  /* 0x00000018ff4c7819 */ /* 0x000fe4000001145d */
[----:B------:R-:W-:Y:S02]  /*6670*/  SHF.L.U32 R74, R92, 0x8, RZ ;  /* 0x000000085c4a7819 */ /* 0x000fe400000006ff */
[----:B------:R-:W-:Y:S02]  /*6680*/  SHF.L.U32 R77, R93, 0x8, RZ ;  /* 0x000000085d4d7819 */ /* 0x000fe400000006ff */
[----:B------:R-:W-:Y:S02]  /*6690*/  SHF.R.S32.HI R74, RZ, 0x18, R74 ;  /* 0x00000018ff4a7819 */ /* 0x000fe4000001144a */
[----:B------:R-:W-:Y:S02]  /*66a0*/  SHF.R.S32.HI R77, RZ, 0x18, R77 ;  /* 0x00000018ff4d7819 */ /* 0x000fe4000001144d */
[----:B------:R-:W-:Y:S02]  /*66b0*/  ISETP.NE.AND P0, PT, R158, RZ, PT ;  /* 0x000000ff9e00720c */ /* 0x000fe40003f05270 */
[----:B------:R-:W-:Y:S02]  /*66c0*/  LEA R111, R151, UR44, 0x3 ;  /* 0x0000002c976f7c11 */ /* 0x000fe4000f8e18ff */
[----:B------:R-:W-:Y:S01]  /*66d0*/  @P6 SHF.L.U32 R116, R150, 0x1f, RZ ;  /* 0x0000001f96746819 */ /* 0x000fe200000006ff */
[C---:B---3--:R-:W-:Y:S02]  /*66e0*/  IMAD R0, R70.reuse, R4, RZ ;  /* 0x0000000446007224 */ /* 0x048fe400078e02ff */
[C---:B------:R-:W-:Y:S02]  /*66f0*/  IMAD R2, R70.reuse, R5, RZ ;  /* 0x0000000546027224 */ /* 0x040fe400078e02ff */
[----:B------:R-:W-:Y:S02]  /*6700*/  IMAD R3, R70, R6, RZ ;  /* 0x0000000646037224 */ /* 0x000fe400078e02ff */
[-C--:B------:R-:W-:Y:S01]  /*6710*/  IMAD R0, R73, R72.reuse, R0 ;  /* 0x0000004849007224 */ /* 0x080fe200078e0200 */
[----:B------:R-:W-:Y:S01]  /*6720*/  SHF.R.S32.HI R73, RZ, 0x18, R92 ;  /* 0x00000018ff497819 */ /* 0x000fe2000001145c */
[-C--:B------:R-:W-:Y:S01]  /*6730*/  IMAD R2, R75, R72.reuse, R2 ;  /* 0x000000484b027224 */ /* 0x080fe200078e0202 */
[C---:B------:R-:W-:Y:S01]  /*6740*/  PRMT R75, R93.reuse, 0x8880, RZ ;  /* 0x000088805d4b7816 */ /* 0x040fe200000000ff */
[----:B------:R-:W-:Y:S01]  /*6750*/  IMAD R3, R74, R72, R3 ;  /* 0x000000484a037224 */ /* 0x000fe200078e0203 */
[----:B------:R-:W-:Y:S01]  /*6760*/  SHF.L.U32 R74, R93, 0x10, RZ ;  /* 0x000000105d4a7819 */ /* 0x000fe200000006ff */
[C---:B------:R-:W-:Y:S02]  /*6770*/  IMAD R7, R70.reuse, R7, RZ ;  /* 0x0000000746077224 */ /* 0x040fe400078e02ff */
[C---:B------:R-:W-:Y:S01]  /*6780*/  IMAD R4, R70.reuse, R8, RZ ;  /* 0x0000000846047224 */ /* 0x040fe200078e02ff */
[----:B------:R-:W-:Y:S01]  /*6790*/  SHF.R.S32.HI R74, RZ, 0x18, R74 ;  /* 0x00000018ff4a7819 */ /* 0x000fe2000001144a */
[----:B------:R-:W-:Y:S02]  /*67a0*/  IMAD R5, R70, R9, RZ ;  /* 0x0000000946057224 */ /* 0x000fe400078e02ff */
[-C--:B------:R-:W-:Y:S01]  /*67b0*/  IMAD R7, R73, R72.reuse, R7 ;  /* 0x0000004849077224 */ /* 0x080fe200078e0207 */
[C---:B------:R-:W-:Y:S01]  /*67c0*/  PRMT R73, R94.reuse, 0x8880, RZ ;  /* 0x000088805e497816 */ /* 0x040fe200000000ff */
[----:B------:R-:W-:Y:S01]  /*67d0*/  IMAD R4, R75, R72, R4 ;  /* 0x000000484b047224 */ /* 0x000fe200078e0204 */
[----:B------:R-:W-:Y:S01]  /*67e0*/  SHF.L.U32 R75, R94, 0x8, RZ ;  /* 0x000000085e4b7819 */ /* 0x000fe200000006ff */
[----:B------:R-:W-:Y:S01]  /*67f0*/  IMAD R6, R70, R10, RZ ;  /* 0x0000000a46067224 */ /* 0x000fe200078e02ff */
[----:B------:R-:W-:Y:S01]  /*6800*/  I2IP.S8.S32.SAT R97, R7, R3, RZ ;  /* 0x0000000307617239 */ /* 0x000fe200000014ff */
[----:B------:R-:W-:Y:S01]  /*6810*/  IMAD R5, R74, R72, R5 ;  /* 0x000000484a057224 */ /* 0x000fe200078e0205 */
[----:B------:R-:W-:Y:S01]  /*6820*/  SHF.L.U32 R74, R94, 0x10, RZ ;  /* 0x000000105e4a7819 */ /* 0x000fe200000006ff */
[----:B------:R-:W-:Y:S01]  /*6830*/  IMAD R11, R70, R11, RZ ;  /* 0x0000000b460b7224 */ /* 0x000fe200078e02ff */
[----:B------:R-:W-:Y:S01]  /*6840*/  I2IP.S8.S32.SAT R96, R2, R0, R97 ;  /* 0x0000000002607239 */ /* 0x000fe20000001461 */
[C---:B------:R-:W-:Y:S01]  /*6850*/  IMAD R8, R70.reuse, R12, RZ ;  /* 0x0000000c46087224 */ /* 0x040fe200078e02ff */
[----:B------:R-:W-:Y:S01]  /*6860*/  SHF.R.S32.HI R74, RZ, 0x18, R74 ;  /* 0x00000018ff4a7819 */ /* 0x000fe2000001144a */
[-C--:B------:R-:W-:Y:S01]  /*6870*/  IMAD R6, R77, R72.reuse, R6 ;  /* 0x000000484d067224 */ /* 0x080fe200078e0206 */
[----:B------:R-:W-:Y:S01]  /*6880*/  SHF.R.S32.HI R75, RZ, 0x18, R75 ;  /* 0x00000018ff4b7819 */ /* 0x000fe2000001144b */
[----:B------:R-:W-:Y:S01]  /*6890*/  IMAD R9, R70, R13, RZ ;  /* 0x0000000d46097224 */ /* 0x000fe200078e02ff */
[----:B------:R-:W-:Y:S01]  /*68a0*/  SHF.L.U32 R77, R95, 0x8, RZ ;  /* 0x000000085f4d7819 */ /* 0x000fe200000006ff */
[-C--:B------:R-:W-:Y:S01]  /*68b0*/  IMAD R11, R76, R72.reuse, R11 ;  /* 0x000000484c0b7224 */ /* 0x080fe200078e020b */
[----:B------:R-:W-:Y:S01]  /*68c0*/  SHF.R.S32.HI R76, RZ, 0x18, R95 ;  /* 0x00000018ff4c7819 */ /* 0x000fe2000001145f */
[----:B------:R-:W-:Y:S01]  /*68d0*/  IMAD R8, R73, R72, R8 ;  /* 0x0000004849087224 */ /* 0x000fe200078e0208 */
[----:B------:R-:W-:Y:S01]  /*68e0*/  SHF.R.S32.HI R73, RZ, 0x18, R94 ;  /* 0x00000018ff497819 */ /* 0x000fe2000001145e */
[----:B------:R-:W-:Y:S01]  /*68f0*/  IMAD R10, R70, R14, RZ ;  /* 0x0000000e460a7224 */ /* 0x000fe200078e02ff */
[----:B------:R-:W-:Y:S01]  /*6900*/  I2IP.S8.S32.SAT R98, R11, R6, RZ ;  /* 0x000000060b627239 */ /* 0x000fe200000014ff */
[----:B------:R-:W-:Y:S01]  /*6910*/  IMAD R9, R74, R72, R9 ;  /* 0x000000484a097224 */ /* 0x000fe200078e0209 */
[----:B------:R-:W-:Y:S01]  /*6920*/  SHF.R.S32.HI R77, RZ, 0x18, R77 ;  /* 0x00000018ff4d7819 */ /* 0x000fe2000001144d */
[----:B------:R-:W-:Y:S01]  /*6930*/  IMAD.U32 R74, R95, 0x10000, RZ ;  /* 0x000100005f4a7824 */ /* 0x000fe200078e00ff */
[----:B------:R-:W-:Y:S01]  /*6940*/  I2IP.S8.S32.SAT R97, R5, R4, R98 ;  /* 0x0000000405617239 */ /* 0x000fe20000001462 */
[C---:B------:R-:W-:Y:S02]  /*6950*/  IMAD R15, R70.reuse, R15, RZ ;  /* 0x0000000f460f7224 */ /* 0x040fe400078e02ff */
[----:B------:R-:W-:Y:S01]  /*6960*/  IMAD R10, R75, R72, R10 ;  /* 0x000000484b0a7224 */ /* 0x000fe200078e020a */
[----:B------:R-:W-:Y:S01]  /*6970*/  PRMT R75, R95, 0x8880, RZ ;  /* 0x000088805f4b7816 */ /* 0x000fe200000000ff */
        /* <DEDUP_REMOVED lines=11> */
[C---:B------:R-:W-:Y:S01]  /*6a30*/  IMAD R19, R70.reuse, R19, RZ ;  /* 0x0000001346137224 */ /* 0x040fe200078e02ff */
[----:B------:R-:W-:Y:S01]  /*6a40*/  I2IP.S8.S32.SAT R98, R9, R8, R98 ;  /* 0x0000000809627239 */ /* 0x000fe20000001462 */
[C---:B------:R-:W-:Y:S01]  /*6a50*/  IMAD R16, R70.reuse, R20, RZ ;  /* 0x0000001446107224 */ /* 0x040fe200078e02ff */
[----:B------:R-:W-:Y:S01]  /*6a60*/  SHF.R.S32.HI R74, RZ, 0x18, R74 ;  /* 0x00000018ff4a7819 */ /* 0x000fe2000001144a */
[-C--:B------:R-:W-:Y:S01]  /*6a70*/  IMAD R14, R77, R72.reuse, R14 ;  /* 0x000000484d0e7224 */ /* 0x080fe200078e020e */
[----:B------:R-:W-:Y:S01]  /*6a80*/  SHF.R.S32.HI R75, RZ, 0x18, R75 ;  /* 0x00000018ff4b7819 */ /* 0x000fe2000001144b */
[----:B------:R-:W-:Y:S01]  /*6a90*/  IMAD R17, R70, R21, RZ ;  /* 0x0000001546117224 */ /* 0x000fe200078e02ff */
[----:B------:R-:W-:Y:S01]  /*6aa0*/  SHF.L.U32 R77, R81, 0x8, RZ ;  /* 0x00000008514d7819 */ /* 0x000fe200000006ff */
[----:B------:R-:W-:Y:S01]  /*6ab0*/  IMAD R19, R76, R72, R19 ;  /* 0x000000484c137224 */ /* 0x000fe200078e0213 */
[----:B------:R-:W-:Y:S01]  /*6ac0*/  SHF.R.S32.HI R76, RZ, 0x18, R81 ;  /* 0x00000018ff4c7819 */ /* 0x000fe20000011451 */
[----:B------:R-:W-:Y:S01]  /*6ad0*/  IMAD R18, R70, R22, RZ ;  /* 0x0000001646127224 */ /* 0x000fe200078e02ff */
[----:B------:R-:W-:Y:S01]  /*6ae0*/  SHF.R.S32.HI R77, RZ, 0x18, R77 ;  /* 0x00000018ff4d7819 */ /* 0x000fe2000001144d */
[----:B------:R-:W-:Y:S01]  /*6af0*/  IMAD R16, R73, R72, R16 ;  /* 0x0000004849107224 */ /* 0x000fe200078e0210 */
[----:B------:R-:W-:Y:S01]  /*6b00*/  I2IP.S8.S32.SAT R99, R19, R14, RZ ;  /* 0x0000000e13637239 */ /* 0x000fe200000014ff */
[-C--:B------:R-:W-:Y:S01]  /*6b10*/  IMAD R17, R74, R72.reuse, R17 ;  /* 0x000000484a117224 */ /* 0x080fe200078e0211 */
[----:B------:R-:W-:Y:S01]  /*6b20*/  SHF.L.U32 R74, R81, 0x10, RZ ;  /* 0x00000010514a7819 */ /* 0x000fe200000006ff */
[C---:B------:R-:W-:Y:S01]  /*6b30*/  IMAD R23, R70.reuse, R23, RZ ;  /* 0x0000001746177224 */ /* 0x040fe200078e02ff */
[----:B------:R-:W-:Y:S01]  /*6b40*/  SHF.R.S32.HI R73, RZ, 0x18, R80 ;  /* 0x00000018ff497819 */ /* 0x000fe20000011450 */
[----:B------:R-:W-:Y:S01]  /*6b50*/  IMAD R18, R75, R72, R18 ;  /* 0x000000484b127224 */ /* 0x000fe200078e0212 */
[----:B------:R-:W-:Y:S01]  /*6b60*/  PRMT R75, R81, 0x8880, RZ ;  /* 0x00008880514b7816 */ /* 0x000fe200000000ff */
[C---:B------:R-:W-:Y:S01]  /*6b70*/  IMAD R20, R70.reuse, R24, RZ ;  /* 0x0000001846147224 */ /* 0x040fe200078e02ff */
[----:B------:R-:W-:Y:S01]  /*6b80*/  SHF.R.S32.HI R74, RZ, 0x18, R74 ;  /* 0x00000018ff4a7819 */ /* 0x000fe2000001144a */
[----:B------:R-:W-:Y:S01]  /*6b90*/  IMAD R21, R70, R25, RZ ;  /* 0x0000001946157224 */ /* 0x000fe200078e02ff */
[----:B------:R-:W-:Y:S01]  /*6ba0*/  I2IP.S8.S32.SAT R99, R13, R12, R99 ;  /* 0x0000000c0d637239 */ /* 0x000fe20000001463 */
[-C--:B------:R-:W-:Y:S01]  /*6bb0*/  IMAD R23, R73, R72.reuse, R23 ;  /* 0x0000004849177224 */ /* 0x080fe200078e0217 */
[C---:B------:R-:W-:Y:S01]  /*6bc0*/  PRMT R73, R82.reuse, 0x8880, RZ ;  /* 0x0000888052497816 */ /* 0x040fe200000000ff */
[-C--:B------:R-:W-:Y:S01]  /*6bd0*/  IMAD R20, R75, R72.reuse, R20 ;  /* 0x000000484b147224 */ /* 0x080fe200078e0214 */
[----:B------:R-:W-:Y:S01]  /*6be0*/  SHF.L.U32 R75, R82, 0x8, RZ ;  /* 0x00000008524b7819 */ /* 0x000fe200000006ff */
[----:B------:R-:W-:Y:S01]  /*6bf0*/  IMAD R21, R74, R72, R21 ;  /* 0x000000484a157224 */ /* 0x000fe200078e0215 */
[----:B------:R1:W-:Y:S01]  /*6c00*/  STS.128 [R144+UR44+0x4200], R96 ;  /* 0x0042006090007988 */ /* 0x0003e20008000c2c */
[----:B------:R-:W-:Y:S01]  /*6c10*/  IMAD R22, R70, R26, RZ ;  /* 0x0000001a46167224 */ /* 0x000fe200078e02ff */
[----:B------:R-:W-:Y:S01]  /*6c20*/  I2IP.S8.S32.SAT R100, R23, R18, RZ ;  /* 0x0000001217647239 */ /* 0x000fe200000014ff */
[----:B------:R-:W-:Y:S01]  /*6c30*/  IMAD.U32 R74, R82, 0x10000, RZ ;  /* 0x00010000524a7824 */ /* 0x000fe200078e00ff */
[----:B------:R-:W-:Y:S01]  /*6c40*/  SHF.R.S32.HI R75, RZ, 0x18, R75 ;  /* 0x00000018ff4b7819 */ /* 0x000fe2000001144b */
[C---:B------:R-:W-:Y:S01]  /*6c50*/  IMAD R27, R70.reuse, R27, RZ ;  /* 0x0000001b461b7224 */ /* 0x040fe200078e02ff */
[----:B------:R-:W-:Y:S01]  /*6c60*/  I2IP.S8.S32.SAT R100, R17, R16, R100 ;  /* 0x0000001011647239 */ /* 0x000fe20000001464 */
[C---:B------:R-:W-:Y:S01]  /*6c70*/  IMAD R24, R70.reuse, R28, RZ ;  /* 0x0000001c46187224 */ /* 0x040fe200078e02ff */
[----:B------:R-:W-:Y:S01]  /*6c80*/  SHF.R.S32.HI R74, RZ, 0x18, R74 ;  /* 0x00000018ff4a7819 */ /* 0x000fe2000001144a */
[-C--:B------:R-:W-:Y:S01]  /*6c90*/  IMAD R22, R77, R72.reuse, R22 ;  /* 0x000000484d167224 */ /* 0x080fe200078e0216 */
[----:B------:R-:W-:Y:S01]  /*6ca0*/  SHF.L.U32 R77, R83, 0x8, RZ ;  /* 0x00000008534d7819 */ /* 0x000fe200000006ff */
[----:B------:R-:W-:Y:S02]  /*6cb0*/  IMAD R25, R70, R29, RZ ;  /* 0x0000001d46197224 */ /* 0x000fe400078e02ff */
        /* <DEDUP_REMOVED lines=33> */
[----:B------:R-:W-:Y:S01]  /*6ed0*/  PRMT R76, R85, 0x8880, RZ ;  /* 0x00008880554c7816 */ /* 0x000fe200000000ff */
[C---:B------:R-:W-:Y:S02]  /*6ee0*/  IMAD R34, R70.reuse, R38, RZ ;  /* 0x0000002646227224 */ /* 0x040fe400078e02ff */
[----:B------:R-:W-:Y:S01]  /*6ef0*/  IMAD R32, R73, R72, R32 ;  /* 0x0000004849207224 */ /* 0x000fe200078e0220 */
[----:B------:R-:W-:Y:S01]  /*6f00*/  SHF.R.S32.HI R73, RZ, 0x18, R84 ;  /* 0x00000018ff497819 */ /* 0x000fe20000011454 */
[----:B------:R-:W-:Y:S01]  /*6f10*/  IMAD R39, R70, R39, RZ ;  /* 0x0000002746277224 */ /* 0x000fe200078e02ff */
[----:B------:R-:W-:Y:S01]  /*6f20*/  I2IP.S8.S32.SAT R103, R35, R30, RZ ;  /* 0x0000001e23677239 */ /* 0x000fe200000014ff */
[-C--:B------:R-:W-:Y:S02]  /*6f30*/  IMAD R33, R74, R72.reuse, R33 ;  /* 0x000000484a217224 */ /* 0x080fe400078e0221 */
[----:B------:R-:W-:Y:S01]  /*6f40*/  IMAD R34, R75, R72, R34 ;  /* 0x000000484b227224 */ /* 0x000fe200078e0222 */
[----:B------:R-:W-:Y:S01]  /*6f50*/  I2IP.S8.S32.SAT R103, R29, R28, R103 ;  /* 0x0000001c1d677239 */ /* 0x000fe20000001467 */
[C---:B------:R-:W-:Y:S01]  /*6f60*/  IMAD.U32 R74, R85.reuse, 0x10000, RZ ;  /* 0x00010000554a7824 */ /* 0x040fe200078e00ff */
[----:B------:R-:W-:Y:S01]  /*6f70*/  SHF.L.U32 R75, R85, 0x8, RZ ;  /* 0x00000008554b7819 */ /* 0x000fe200000006ff */
[----:B------:R-:W-:Y:S01]  /*6f80*/  IMAD R39, R73, R72, R39 ;  /* 0x0000004849277224 */ /* 0x000fe200078e0227 */
[----:B------:R-:W-:Y:S01]  /*6f90*/  MOV R73, R76 ;  /* 0x0000004c00497202 */ /* 0x000fe20000000f00 */
[C---:B------:R-:W-:Y:S01]  /*6fa0*/  IMAD R36, R70.reuse, R40, RZ ;  /* 0x0000002846247224 */ /* 0x040fe200078e02ff */
[----:B------:R-:W-:Y:S01]  /*6fb0*/  SHF.R.S32.HI R74, RZ, 0x18, R74 ;  /* 0x00000018ff4a7819 */ /* 0x000fe2000001144a */
[C---:B------:R-:W-:Y:S01]  /*6fc0*/  IMAD R37, R70.reuse, R41, RZ ;  /* 0x0000002946257224 */ /* 0x040fe200078e02ff */
[----:B------:R-:W-:Y:S01]  /*6fd0*/  SHF.R.S32.HI R75, RZ, 0x18, R75 ;  /* 0x00000018ff4b7819 */ /* 0x000fe2000001144b */
[----:B------:R-:W-:Y:S01]  /*6fe0*/  IMAD R38, R70, R42, RZ ;  /* 0x0000002a46267224 */ /* 0x000fe200078e02ff */
[----:B------:R1:W-:Y:S01]  /*6ff0*/  STS.128 [R161+0x4200], R100 ;  /* 0x00420064a1007388 */ /* 0x0003e20000000c00 */
[----:B------:R-:W-:Y:S01]  /*7000*/  IMAD R36, R73, R72, R36 ;  /* 0x0000004849247224 */ /* 0x000fe200078e0224 */
[----:B------:R-:W-:Y:S01]  /*7010*/  I2IP.S8.S32.SAT R104, R39, R34, RZ ;  /* 0x0000002227687239 */ /* 0x000fe200000014ff */
[-C--:B------:R-:W-:Y:S01]  /*7020*/  IMAD R37, R74, R72.reuse, R37 ;  /* 0x000000484a257224 */ /* 0x080fe200078e0225 */
[----:B------:R-:W-:Y:S01]  /*7030*/  SHF.R.S32.HI R76, RZ, 0x18, R85 ;  /* 0x00000018ff4c7819 */ /* 0x000fe20000011455 */
[----:B------:R-:W-:Y:S01]  /*7040*/  IMAD R43, R70, R43, RZ ;  /* 0x0000002b462b7224 */ /* 0x000fe200078e02ff */
[C---:B------:R-:W-:Y:S01]  /*7050*/  SHF.L.U32 R74, R86.reuse, 0x10, RZ ;  /* 0x00000010564a7819 */ /* 0x040fe200000006ff */
[----:B------:R-:W-:Y:S01]  /*7060*/  IMAD R38, R75, R72, R38 ;  /* 0x000000484b267224 */ /* 0x000fe200078e0226 */
[----:B------:R-:W-:Y:S01]  /*7070*/  PRMT R73, R86, 0x8880, RZ ;  /* 0x0000888056497816 */ /* 0x000fe200000000ff */
[----:B------:R-:W-:Y:S01]  /*7080*/  IMAD R40, R70, R44, RZ ;  /* 0x0000002c46287224 */ /* 0x000fe200078e02ff */
[----:B------:R-:W-:Y:S01]  /*7090*/  SHF.L.U32 R75, R86, 0x8, RZ ;  /* 0x00000008564b7819 */ /* 0x000fe200000006ff */
[----:B------:R-:W-:Y:S01]  /*70a0*/  IMAD R41, R70, R45, RZ ;  /* 0x0000002d46297224 */ /* 0x000fe200078e02ff */
[----:B------:R-:W-:Y:S01]  /*70b0*/  SHF.R.S32.HI R74, RZ, 0x18, R74 ;  /* 0x00000018ff4a7819 */ /* 0x000fe2000001144a */
[----:B------:R-:W-:Y:S01]  /*70c0*/  IMAD R43, R76, R72, R43 ;  /* 0x000000484c2b7224 */ /* 0x000fe200078e022b */
[----:B------:R-:W-:Y:S01]  /*70d0*/  SHF.R.S32.HI R75, RZ, 0x18, R75 ;  /* 0x00000018ff4b7819 */ /* 0x000fe2000001144b */
[C---:B------:R-:W-:Y:S01]  /*70e0*/  IMAD R42, R70.reuse, R46, RZ ;  /* 0x0000002e462a7224 */ /* 0x040fe200078e02ff */
[----:B------:R-:W-:Y:S01]  /*70f0*/  I2IP.S8.S32.SAT R104, R33, R32, R104 ;  /* 0x0000002021687239 */ /* 0x000fe20000001468 */
[----:B------:R-:W-:Y:S01]  /*7100*/  IMAD R40, R73, R72, R40 ;  /* 0x0000004849287224 */ /* 0x000fe200078e0228 */
[----:B------:R-:W-:Y:S01]  /*7110*/  SHF.R.S32.HI R76, RZ, 0x18, R86 ;  /* 0x00000018ff4c7819 */ /* 0x000fe20000011456 */
[----:B------:R-:W-:Y:S01]  /*7120*/  IMAD R47, R70, R47, RZ ;  /* 0x0000002f462f7224 */ /* 0x000fe200078e02ff */
[----:B------:R-:W-:Y:S01]  /*7130*/  I2IP.S8.S32.SAT R105, R43, R38, RZ ;  /* 0x000000262b697239 */ /* 0x000fe200000014ff */
[-C--:B------:R-:W-:Y:S01]  /*7140*/  IMAD R41, R74, R72.reuse, R41 ;  /* 0x000000484a297224 */ /* 0x080fe200078e0229 */
[----:B------:R-:W-:Y:S01]  /*7150*/  PRMT R73, R87, 0x8880, RZ ;  /* 0x0000888057497816 */ /* 0x000fe200000000ff */
[-C--:B------:R-:W-:Y:S01]  /*7160*/  IMAD R42, R75, R72.reuse, R42 ;  /* 0x000000484b2a7224 */ /* 0x080fe200078e022a */
[----:B------:R-:W-:Y:S01]  /*7170*/  SHF.L.U32 R74, R87, 0x10, RZ ;  /* 0x00000010574a7819 */ /* 0x000fe200000006ff */
[----:B------:R-:W-:Y:S01]  /*7180*/  IMAD R47, R76, R72, R47 ;  /* 0x000000484c2f7224 */ /* 0x000fe200078e022f */
[----:B------:R-:W-:Y:S01]  /*7190*/  I2IP.S8.S32.SAT R105, R37, R36, R105 ;  /* 0x0000002425697239 */ /* 0x000fe20000001469 */
[C---:B------:R-:W-:Y:S01]  /*71a0*/  IMAD R44, R70.reuse, R48, RZ ;  /* 0x00000030462c7224 */ /* 0x040fe200078e02ff */
[----:B------:R-:W-:Y:S01]  /*71b0*/  SHF.R.S32.HI R74, RZ, 0x18, R74 ;  /* 0x00000018ff4a7819 */ /* 0x000fe2000001144a */
[----:B------:R-:W-:Y:S01]  /*71c0*/  IMAD.SHL.U32 R76, R87, 0x100, RZ ;  /* 0x00000100574c7824 */ /* 0x000fe200078e00ff */
[----:B------:R-:W-:Y:S01]  /*71d0*/  I2IP.S8.S32.SAT R106, R47, R42, RZ ;  /* 0x0000002a2f6a7239 */ /* 0x000fe200000014ff */
[----:B------:R-:W-:Y:S01]  /*71e0*/  IMAD R45, R70, R49, RZ ;  /* 0x00000031462d7224 */ /* 0x000fe200078e02ff */
[----:B------:R-:W-:Y:S01]  /*71f0*/  PRMT R75, R88, 0x8880, RZ ;  /* 0x00008880584b7816 */ /* 0x000fe200000000ff */
[----:B------:R-:W-:Y:S01]  /*7200*/  IMAD R44, R73, R72, R44 ;  /* 0x00000048492c7224 */ /* 0x000fe200078e022c */
[----:B------:R-:W-:Y:S01]  /*7210*/  SHF.R.S32.HI R73, RZ, 0x18, R76 ;  /* 0x00000018ff497819 */ /* 0x000fe2000001144c */
[----:B------:R-:W-:Y:S01]  /*7220*/  IMAD R46, R70, R50, RZ ;  /* 0x00000032462e7224 */ /* 0x000fe200078e02ff */
[----:B------:R-:W-:Y:S01]  /*7230*/  I2IP.S8.S32.SAT R106, R41, R40, R106 ;  /* 0x00000028296a7239 */ /* 0x000fe2000000146a */
[----:B------:R-:W-:Y:S01]  /*7240*/  IMAD R45, R74, R72, R45 ;  /* 0x000000484a2d7224 */ /* 0x000fe200078e022d */
[----:B------:R-:W-:Y:S01]  /*7250*/  SHF.R.S32.HI R74, RZ, 0x18, R87 ;  /* 0x00000018ff4a7819 */ /* 0x000fe20000011457 */
[----:B------:R-:W-:Y:S01]  /*7260*/  IMAD R51, R70, R51, RZ ;  /* 0x0000003346337224 */ /* 0x000fe200078e02ff */
[----:B------:R-:W-:Y:S01]  /*7270*/  SHF.L.U32 R76, R88, 0x8, RZ ;  /* 0x00000008584c7819 */ /* 0x000fe200000006ff */
[----:B------:R-:W-:Y:S02]  /*7280*/  IMAD R48, R70, R52, RZ ;  /* 0x0000003446307224 */ /* 0x000fe400078e02ff */
[-C--:B------:R-:W-:Y:S01]  /*7290*/  IMAD R46, R73, R72.reuse, R46 ;  /* 0x00000048492e7224 */ /* 0x080fe200078e022e */
[----:B------:R-:W-:Y:S01]  /*72a0*/  SHF.R.S32.HI R73, RZ, 0x18, R77 ;  /* 0x00000018ff497819 */ /* 0x000fe2000001144d */
[-C--:B------:R-:W-:Y:S01]  /*72b0*/  IMAD R51, R74, R72.reuse, R51 ;  /* 0x000000484a337224 */ /* 0x080fe200078e0233 */
[----:B------:R-:W-:Y:S01]  /*72c0*/  SHF.R.S32.HI R74, RZ, 0x18, R88 ;  /* 0x00000018ff4a7819 */ /* 0x000fe20000011458 */
[----:B------:R-:W-:Y:S01]  /*72d0*/  IMAD R49, R70, R53, RZ ;  /* 0x0000003546317224 */ /* 0x000fe200078e02ff */
[----:B------:R-:W-:Y:S01]  /*72e0*/  SHF.L.U32 R77, R90, 0x8, RZ ;  /* 0x000000085a4d7819 */ /* 0x000fe200000006ff */
[----:B------:R-:W-:Y:S01]  /*72f0*/  IMAD R48, R75, R72, R48 ;  /* 0x000000484b307224 */ /* 0x000fe200078e0230 */
[----:B------:R-:W-:Y:S01]  /*7300*/  SHF.R.S32.HI R75, RZ, 0x18, R76 ;  /* 0x00000018ff4b7819 */ /* 0x000fe2000001144c */
[C---:B------:R-:W-:Y:S01]  /*7310*/  IMAD R50, R70.reuse, R54, RZ ;  /* 0x0000003646327224 */ /* 0x040fe200078e02ff */
[----:B------:R-:W-:Y:S01]  /*7320*/  I2IP.S8.S32.SAT R107, R51, R46, RZ ;  /* 0x0000002e336b7239 */ /* 0x000fe200000014ff */
[C---:B------:R-:W-:Y:S01]  /*7330*/  IMAD R55, R70.reuse, R55, RZ ;  /* 0x0000003746377224 */ /* 0x040fe200078e02ff */
[----:B------:R-:W-:Y:S01]  /*7340*/  SHF.L.U32 R76, R89, 0x10, RZ ;  /* 0x00000010594c7819 */ /* 0x000fe200000006ff */
[----:B------:R-:W-:Y:S01]  /*7350*/  IMAD R49, R73, R72, R49 ;  /* 0x0000004849317224 */ /* 0x000fe200078e0231 */
[----:B------:R-:W-:Y:S01]  /*7360*/  PRMT R73, R89, 0x8880, RZ ;  /* 0x0000888059497816 */ /* 0x000fe200000000ff */
[----:B------:R-:W-:Y:S01]  /*7370*/  IMAD R52, R70, R56, RZ ;  /* 0x0000003846347224 */ /* 0x000fe200078e02ff */
[----:B------:R-:W-:Y:S01]  /*7380*/  I2IP.S8.S32.SAT R107, R45, R44, R107 ;  /* 0x0000002c2d6b7239 */ /* 0x000fe2000000146b */
[-C--:B------:R-:W-:Y:S01]  /*7390*/  IMAD R50, R75, R72.reuse, R50 ;  /* 0x000000484b327224 */ /* 0x080fe200078e0232 */
[----:B------:R-:W-:Y:S01]  /*73a0*/  PRMT R75, R90, 0x8880, RZ ;  /* 0x000088805a4b7816 */ /* 0x000fe200000000ff */
[-C--:B------:R-:W-:Y:S01]  /*73b0*/  IMAD R55, R74, R72.reuse, R55 ;  /* 0x000000484a377224 */ /* 0x080fe200078e0237 */
[----:B------:R-:W-:Y:S01]  /*73c0*/  SHF.R.S32.HI R74, RZ, 0x18, R76 ;  /* 0x00000018ff4a7819 */ /* 0x000fe2000001144c */
[----:B------:R-:W-:Y:S01]  /*73d0*/  IMAD R52, R73, R72, R52 ;  /* 0x0000004849347224 */ /* 0x000fe200078e0234 */
[----:B------:R-:W-:Y:S01]  /*73e0*/  SHF.L.U32 R73, R89, 0x8, RZ ;  /* 0x0000000859497819 */ /* 0x000fe200000006ff */
[C---:B------:R-:W-:Y:S01]  /*73f0*/  IMAD R53, R70.reuse, R57, RZ ;  /* 0x0000003946357224 */ /* 0x040fe200078e02ff */
[----:B------:R1:W-:Y:S01]  /*7400*/  STS.128 [R160+0x4200], R104 ;  /* 0x00420068a0007388 */ /* 0x0003e20000000c00 */
[----:B------:R-:W-:Y:S01]  /*7410*/  IMAD R54, R70, R58, RZ ;  /* 0x0000003a46367224 */ /* 0x000fe200078e02ff */
[----:B------:R-:W-:Y:S01]  /*7420*/  SHF.R.S32.HI R73, RZ, 0x18, R73 ;  /* 0x00000018ff497819 */ /* 0x000fe20000011449 */
[----:B------:R-:W-:Y:S01]  /*7430*/  IMAD R53, R74, R72, R53 ;  /* 0x000000484a357224 */ /* 0x000fe200078e0235 */
[----:B------:R-:W-:Y:S01]  /*7440*/  SHF.L.U32 R76, R90, 0x10, RZ ;  /* 0x000000105a4c7819 */ /* 0x000fe200000006ff */
[C---:B------:R-:W-:Y:S01]  /*7450*/  IMAD R59, R70.reuse, R59, RZ ;  /* 0x0000003b463b7224 */ /* 0x040fe200078e02ff */
[----:B------:R-:W-:Y:S01]  /*7460*/  SHF.R.S32.HI R74, RZ, 0x18, R89 ;  /* 0x00000018ff4a7819 */ /* 0x000fe20000011459 */
[C---:B------:R-:W-:Y:S01]  /*7470*/  IMAD R56, R70.reuse, R60, RZ ;  /* 0x0000003c46387224 */ /* 0x040fe200078e02ff */
[----:B------:R-:W-:Y:S01]  /*7480*/  I2IP.S8.S32.SAT R112, R55, R50, RZ ;  /* 0x0000003237707239 */ /* 0x000fe200000014ff */
[----:B------:R-:W-:Y:S01]  /*7490*/  IMAD R54, R73, R72, R54 ;  /* 0x0000004849367224 */ /* 0x000fe200078e0236 */
[----:B------:R-:W-:Y:S01]  /*74a0*/  SHF.R.S32.HI R76, RZ, 0x18, R76 ;  /* 0x00000018ff4c7819 */ /* 0x000fe2000001144c */
[----:B------:R-:W-:Y:S01]  /*74b0*/  IMAD R57, R70, R61, RZ ;  /* 0x0000003d46397224 */ /* 0x000fe200078e02ff */
[----:B------:R-:W-:Y:S01]  /*74c0*/  I2IP.S8.S32.SAT R112, R49, R48, R112 ;  /* 0x0000003031707239 */ /* 0x000fe20000001470 */
[----:B------:R-:W-:Y:S01]  /*74d0*/  IMAD R59, R74, R72, R59 ;  /* 0x000000484a3b7224 */ /* 0x000fe200078e023b */
[----:B------:R-:W-:Y:S01]  /*74e0*/  SHF.R.S32.HI R77, RZ, 0x18, R77 ;  /* 0x00000018ff4d7819 */ /* 0x000fe2000001144d */
[----:B------:R-:W-:Y:S01]  /*74f0*/  IMAD R58, R70, R62, RZ ;  /* 0x0000003e463a7224 */ /* 0x000fe200078e02ff */
[----:B------:R-:W-:Y:S01]  /*7500*/  SHF.R.S32.HI R73, RZ, 0x18, R90 ;  /* 0x00000018ff497819 */ /* 0x000fe2000001145a */
[----:B------:R-:W-:Y:S01]  /*7510*/  IMAD R56, R75, R72, R56 ;  /* 0x000000484b387224 */ /* 0x000fe200078e0238 */
[----:B------:R-:W-:Y:S01]  /*7520*/  I2IP.S8.S32.SAT R113, R59, R54, RZ ;  /* 0x000000363b717239 */ /* 0x000fe200000014ff */
[----:B------:R-:W-:Y:S01]  /*7530*/  IMAD R57, R76, R72, R57 ;  /* 0x000000484c397224 */ /* 0x000fe200078e0239 */
[C---:B------:R-:W-:Y:S01]  /*7540*/  PRMT R75, R91.reuse, 0x8880, RZ ;  /* 0x000088805b4b7816 */ /* 0x040fe200000000ff */
[----:B------:R-:W-:Y:S01]  /*7550*/  IMAD.U32 R74, R91, 0x10000, RZ ;  /* 0x000100005b4a7824 */ /* 0x000fe200078e00ff */
[----:B------:R-:W-:Y:S01]  /*7560*/  I2IP.S8.S32.SAT R113, R53, R52, R113 ;  /* 0x0000003435717239 */ /* 0x000fe20000001471 */
[C---:B------:R-:W-:Y:S01]  /*7570*/  IMAD R63, R70.reuse, R63, RZ ;  /* 0x0000003f463f7224 */ /* 0x040fe200078e02ff */
[----:B------:R-:W-:Y:S01]  /*7580*/  SHF.R.S32.HI R76, RZ, 0x18, R91 ;  /* 0x00000018ff4c7819 */ /* 0x000fe2000001145b */
[----:B------:R-:W-:Y:S01]  /*7590*/  IMAD R58, R77, R72, R58 ;  /* 0x000000484d3a7224 */ /* 0x000fe200078e023a */
[----:B------:R-:W-:Y:S01]  /*75a0*/  SHF.L.U32 R77, R91, 0x8, RZ ;  /* 0x000000085b4d7819 */ /* 0x000fe200000006ff */
[C---:B------:R-:W-:Y:S01]  /*75b0*/  IMAD R60, R70.reuse, R64, RZ ;  /* 0x00000040463c7224 */ /* 0x040fe200078e02ff */
[----:B------:R-:W-:Y:S01]  /*75c0*/  SHF.R.S32.HI R74, RZ, 0x18, R74 ;  /* 0x00000018ff4a7819 */ /* 0x000fe2000001144a */
[C---:B------:R-:W-:Y:S01]  /*75d0*/  IMAD R61, R70.reuse, R65, RZ ;  /* 0x00000041463d7224 */ /* 0x040fe200078e02ff */
[----:B------:R-:W-:Y:S01]  /*75e0*/  SHF.R.S32.HI R77, RZ, 0x18, R77 ;  /* 0x00000018ff4d7819 */ /* 0x000fe2000001144d */
[-C--:B------:R-:W-:Y:S02]  /*75f0*/  IMAD R63, R73, R72.reuse, R63 ;  /* 0x00000048493f7224 */ /* 0x080fe400078e023f */
[----:B------:R-:W-:Y:S02]  /*7600*/  IMAD R60, R75, R72, R60 ;  /* 0x000000484b3c7224 */ /* 0x000fe400078e023c */
[----:B------:R-:W-:Y:S01]  /*7610*/  IMAD R62, R70, R66, RZ ;  /* 0x00000042463e7224 */ /* 0x000fe200078e02ff */
[----:B------:R-:W-:Y:S01]  /*7620*/  I2IP.S8.S32.SAT R114, R63, R58, RZ ;  /* 0x0000003a3f727239 */ /* 0x000fe200000014ff */
[----:B------:R-:W-:Y:S02]  /*7630*/  IMAD R61, R74, R72, R61 ;  /* 0x000000484a3d7224 */ /* 0x000fe400078e023d */
[----:B------:R-:W-:Y:S01]  /*7640*/  IMAD R67, R70, R67, RZ ;  /* 0x0000004346437224 */ /* 0x000fe200078e02ff */
[----:B------:R-:W-:Y:S01]  /*7650*/  I2IP.S8.S32.SAT R114, R57, R56, R114 ;  /* 0x0000003839727239 */ /* 0x000fe20000001472 */
[-C--:B------:R-:W-:Y:S02]  /*7660*/  IMAD R62, R77, R72.reuse, R62 ;  /* 0x000000484d3e7224 */ /* 0x080fe400078e023e */
[----:B------:R-:W-:Y:S05]  /*7670*/  IMAD R67, R76, R72, R67 ;  /* 0x000000484c437224 */ /* 0x000fea00078e0243 */
[----:B------:R-:W-:Y:S04]  /*7680*/  I2IP.S8.S32.SAT R115, R67, R62, RZ ;  /* 0x0000003e43737239 */ /* 0x000fe800000014ff */
[----:B------:R-:W-:Y:S05]  /*7690*/  I2IP.S8.S32.SAT R115, R61, R60, R115 ;  /* 0x0000003c3d737239 */ /* 0x000fea0000001473 */
[----:B------:R1:W-:Y:S01]  /*76a0*/  STS.128 [R159+0x4200], R112 ;  /* 0x004200709f007388 */ /* 0x0003e20000000c00 */
[----:B------:R-:W-:Y:S01]  /*76b0*/  @!PT LDS RZ, [RZ] ;  /* 0x00000000fffff984 */ /* 0x000fe20000000800 */
[----:B------:R-:W-:Y:S01]  /*76c0*/  @!PT LDS RZ, [RZ] ;  /* 0x00000000fffff984 */ /* 0x000fe20000000800 */
[----:B------:R-:W-:Y:S01]  /*76d0*/  @!PT LDS RZ, [RZ] ;  /* 0x00000000fffff984 */ /* 0x000fe20000000800 */
[----:B------:R-:W-:Y:S01]  /*76e0*/  @!PT LDS RZ, [RZ] ;  /* 0x00000000fffff984 */ /* 0x000fe20000000800 */
[----:B------:R2:W-:Y:S07]  /*76f0*/  MEMBAR.ALL.CTA ;  /* 0x0000000000007992 */ /* 0x0005ee0000008000 */
[----:B--2---:R-:W2:Y:S02]  /*7700*/  FENCE.VIEW.ASYNC.S ;  /* 0x00000000000073c6 */ /* 0x004ea40000000000 */
[----:B--2---:R-:W-:Y:S06]  /*7710*/  BAR.SYNC.DEFER_BLOCKING 0x1, 0x80 ;  /* 0x0042000000007b1d */ /* 0x004fec0000010000 */
[----:B------:R-:W-:Y:S05]  /*7720*/  @P0 BRA `(.L_x_111) ;  /* 0x0000000000280947 */ /* 0x000fea0003800000 */
[----:B------:R-:W2:Y:S01]  /*7730*/  LDCU.64 UR6, c[0x0][0x348] ;  /* 0x00006900ff0677ac */ /* 0x000ea20008000a00 */
[----:B------:R-:W-:Y:S01]  /*7740*/  UIADD3 UR4, UPT, UPT, UR44, 0x4200, URZ ;  /* 0x000042002c047890 */ /* 0x000fe2000fffe0ff */
[----:B------:R-:W-:Y:S05]  /*7750*/  UMOV UR51, UR36 ;  /* 0x0000002400337c82 */ /* 0x000fea0008000000 */
[----:B------:R-:W-:Y:S04]  /*7760*/  MOV R157, UR4 ;  /* 0x00000004009d7c02 */ /* 0x000fe80008000f00 */
[----:B------:R-:W-:Y:S01]  /*7770*/  R2UR UR48, R157 ;  /* 0x000000009d3072ca */ /* 0x000fe200000e0000 */
[----:B--2---:R-:W-:Y:S04]  /*7780*/  UIADD3 UR4, UP0, UPT, UR6, 0x680, URZ ;  /* 0x0000068006047890 */ /* 0x004fe8000ff1e0ff */
[----:B------:R-:W-:Y:S09]  /*7790*/  UIADD3.X UR5, UPT, UPT, URZ, UR7, URZ, UP0, !UPT ;  /* 0x00000007ff057290 */ /* 0x000ff200087fe4ff */
[----:B------:R2:W-:Y:S01]  /*77a0*/  UTMASTG.3D [UR48], [UR4] ;  /* 0x00000030040073b5 */ /* 0x0005e20008010000 */
[----:B------:R0:W-:Y:S01]  /*77b0*/  UTMACMDFLUSH ;  /* 0x00000000000079b7 */ /* 0x0001e20000000000 */
[----:B--2---:R-:W-:Y:S04]  /*77c0*/  DEPBAR.LE SB0, 0x1 ;  /* 0x000080400000791a */ /* 0x004fe80000000000 */
.L_x_111:
[----:B------:R-:W-:Y:S05]  /*77d0*/  BSYNC.RECONVERGENT B0 ;  /* 0x0000000000007941 */ /* 0x000fea0003800200 */
.L_x_110:
[----:B------:R-:W-:Y:S06]  /*77e0*/  BAR.SYNC.DEFER_BLOCKING 0x1, 0x80 ;  /* 0x0042000000007b1d */ /* 0x000fec0000010000 */
[----:B------:R-:W2:Y:S01]  /*77f0*/  @P6 SYNCS.PHASECHK.TRANS64.TRYWAIT P0, [R111+URZ+0xc0], R116 ;  /* 0x0000c0746f0065a7 */ /* 0x000ea200080011ff */
[----:B------:R-:W-:Y:S01]  /*7800*/  BSSY B1, `(.L_x_112) ;  /* 0x0000023000017945 */ /* 0x000fe20003800000 */
[----:B--2---:R-:W-:Y:S03]  /*7810*/  @P6 SEL R79, RZ, 0x1, !P0 ;  /* 0x00000001ff4f6807 */ /* 0x004fe60004000000 */
[----:B------:R-:W-:Y:S05]  /*7820*/  @!P6 BRA `(.L_x_113) ;  /* 0x000000000080e947 */ /* 0x000fea0003800000 */
[----:B------:R-:W-:Y:S01]  /*7830*/  ISETP.NE.AND P1, PT, R108, RZ, PT ;  /* 0x000000ff6c00720c */ /* 0x000fe20003f25270 */
[----:B------:R-:W-:Y:S01]  /*7840*/  BSSY B0, `(.L_x_114) ;  /* 0x000000a000007945 */ /* 0x000fe20003800000 */
[----:B------:R-:W-:Y:S11]  /*7850*/  ISETP.NE.AND P0, PT, R79, RZ, PT ;  /* 0x000000ff4f00720c */ /* 0x000ff60003f05270 */
[----:B------:R-:W-:Y:S04]  /*7860*/  @P1 IMAD R110, R151, 0x2000, R110 ;  /* 0x00002000976e1824 */ /* 0x000fe800078e026e */
[--C-:B------:R-:W-:Y:S01]  /*7870*/  @P1 IMAD.IADD R109, R109, 0x1, R110.reuse ;  /* 0x000000016d6d1824 */ /* 0x100fe200078e026e */
[----:B------:R-:W-:Y:S01]  /*7880*/  @P1 IADD3 R3, PT, PT, R156, R110, RZ ;  /* 0x0000006e9c031210 */ /* 0x000fe20007ffe0ff */
[----:B------:R-:W-:Y:S01]  /*7890*/  @P1 IMAD.IADD R2, R155, 0x1, R110 ;  /* 0x000000019b021824 */ /* 0x000fe200078e026e */
[----:B------:R-:W-:Y:S06]  /*78a0*/  @P0 BRA `(.L_x_115) ;  /* 0x00000000000c0947 */ /* 0x000fec0003800000 */
[----:B------:R-:W-:Y:S04]  /*78b0*/  SHF.L.U32 R0, R150, 0x1f, RZ ;  /* 0x0000001f96007819 */ /* 0x000fe800000006ff */
[----:B------:R-:W2:Y:S02]  /*78c0*/  SYNCS.PHASECHK.TRANS64.TRYWAIT P0, [R111+URZ+0xc0], R0 ;  /* 0x0000c0006f0075a7 */ /* 0x000ea400080011ff */
[----:B--2---:R-:W-:Y:S05]  /*78d0*/  @!P0 BRA `(.L_x_116) ;  /* 0x0000002000bc8947 */ /* 0x004fea0003800000 */
.L_x_115:
[----:B------:R-:W-:Y:S05]  /*78e0*/  BSYNC B0 ;  /* 0x0000000000007941 */ /* 0x000fea0003800000 */
.L_x_114:
[----:B------:R-:W-:Y:S01]  /*78f0*/  ISETP.NE.AND P0, PT, R108, RZ, PT ;  /* 0x000000ff6c00720c */ /* 0x000fe20003f05270 */
[----:B--2---:R-:W-:Y:S02]  /*7900*/  VIADD R111, R111, 0xd0 ;  /* 0x000000d06f6f7836 */ /* 0x004fe40000000000 */
[----:B------:R-:W-:Y:S02]  /*7910*/  IMAD.U32 R0, RZ, RZ, UR45 ;  /* 0x0000002dff007e24 */ /* 0x000fe4000f8e00ff */
[----:B------:R-:W-:Y:S03]  /*7920*/  VIADD R151, R151, 0x1 ;  /* 0x0000000197977836 */ /* 0x000fe60000000000 */
[----:B------:R-:W-:Y:S05]  /*7930*/  PRMT R0, R0, 0x654, R111 ;  /* 0x0000065400007816 */ /* 0x000fea000000006f */
[----:B------:R2:W3:Y:S04]  /*7940*/  @P0 LDS.128 R92, [R110+0x200] ;  /* 0x000200006e5c0984 */ /* 0x0004e80000000c00 */
[----:B------:R2:W4:Y:S04]  /*7950*/  @P0 LDS.128 R80, [R3+0x200] ;  /* 0x0002000003500984 */ /* 0x0005280000000c00 */
        /* <DEDUP_REMOVED lines=13> */
.L_x_113:
[----:B------:R-:W-:Y:S05]  /*7a30*/  BSYNC B1 ;  /* 0x0000000000017941 */ /* 0x000fea0003800000 */
.L_x_112:
[----:B--2---:R-:W-:Y:S05]  /*7a40*/  VIADD R3, R71, 0x40 ;  /* 0x0000004047037836 */ /* 0x004fea0000000000 */
[----:B------:R-:W-:Y:S04]  /*7a50*/  SHF.R.U32.HI R3, RZ, 0x15, R3 ;  /* 0x00000015ff037819 */ /* 0x000fe80000011603 */
[----:B------:R-:W-:Y:S11]  /*7a60*/  LOP3.LUT P0, RZ, R3, 0x3, R146, 0x48, !PT ;  /* 0x0000000303ff7812 */ /* 0x000ff60007804892 */
[----:B------:R-:W-:Y:S02]  /*7a70*/  @!UPT UIADD3 URZ, UPT, UPT, URZ, URZ, URZ ;  /* 0x000000fffffff290 */ /* 0x000fe4000fffe0ff */
[----:B------:R-:W-:Y:S05]  /*7a80*/  @!P0 BRA `(.L_x_117) ;  /* 0x0000000000408947 */ /* 0x000fea0003800000 */
[----:B------:R-:W2:Y:S01]  /*7a90*/  LDCU.64 UR8, c[0x4][0x70] ;  /* 0x01000e00ff0877ac */ /* 0x000ea20008000a00 */
[----:B------:R-:W-:Y:S01]  /*7aa0*/  MOV R3, 0x0 ;  /* 0x0000000000037802 */ /* 0x000fe20000000f00 */
[----:B------:R-:W-:Y:S02]  /*7ab0*/  HFMA2 R12, -RZ, RZ, 0, 5.9604644775390625e-08 ;  /* 0x00000001ff0c7431 */ /* 0x000fe400000001ff */
[----:B------:R-:W-:Y:S02]  /*7ac0*/  IMAD.MOV.U32 R8, RZ, RZ, 0x192 ;  /* 0x00000192ff087424 */ /* 0x000fe400078e00ff */
[----:B------:R-:W-:Y:S01]  /*7ad0*/  IMAD.MOV.U32 R13, RZ, RZ, RZ ;  /* 0x000000ffff0d7224 */ /* 0x000fe200078e00ff */
[----:B------:R-:W5:Y:S01]  /*7ae0*/  LDCU.64 UR6, c[0x4][0x78] ;  /* 0x01000f00ff0677ac */ /* 0x000f620008000a00 */
[----:B------:R-:W1:Y:S01]  /*7af0*/  LDC.64 R2, c[0x4][R3] ;  /* 0x0100000003027b82 */ /* 0x000e620000000a00 */
[----:B------:R-:W3:Y:S01]  /*7b00*/  LDCU.64 UR4, c[0x4][0x10] ;  /* 0x01000200ff0477ac */ /* 0x000ee20008000a00 */
[----:B--2---:R-:W-:Y:S01]  /*7b10*/  MOV R5, UR9 ;  /* 0x0000000900057c02 */ /* 0x004fe20008000f00 */
[----:B------:R-:W-:Y:S01]  /*7b20*/  IMAD.U32 R4, RZ, RZ, UR8 ;  /* 0x00000008ff047e24 */ /* 0x000fe2000f8e00ff */
[----:B-----5:R-:W-:Y:S01]  /*7b30*/  MOV R7, UR7 ;  /* 0x0000000700077c02 */ /* 0x020fe20008000f00 */
[----:B------:R-:W-:Y:S01]  /*7b40*/  IMAD.U32 R6, RZ, RZ, UR6 ;  /* 0x00000006ff067e24 */ /* 0x000fe2000f8e00ff */
[----:B---3--:R-:W-:Y:S01]  /*7b50*/  MOV R11, UR5 ;  /* 0x00000005000b7c02 */ /* 0x008fe20008000f00 */
[----:B------:R-:W-:Y:S02]  /*7b60*/  IMAD.U32 R10, RZ, RZ, UR4 ;  /* 0x00000004ff0a7e24 */ /* 0x000fe4000f8e00ff */
[----:B------:R-:W-:Y:S07]  /*7b70*/  LEPC R20, `(.L_x_117) ;  /* 0x000000001014794e */ /* 0x000fee0000000000 */
[----:B-1--4-:R-:W-:Y:S05]  /*7b80*/  CALL.ABS.NOINC R2 ;  /* 0x0000000002007343 */ /* 0x012fea0003c00000 */
.L_x_117:
[----:B------:R-:W-:Y:S01]  /*7b90*/  ISETP.NE.AND P0, PT, R158, RZ, PT ;  /* 0x000000ff9e00720c */ /* 0x000fe20003f05270 */
[----:B------:R-:W-:Y:S05]  /*7ba0*/  WARPSYNC.ALL ;  /* 0x0000000000007948 */ /* 0x000fea0003800000 */
[----:B---3--:R-:W-:Y:S01]  /*7bb0*/  IMAD.U32 R131, R94, 0x10000, RZ ;  /* 0x000100005e837824 */ /* 0x008fe200078e00ff */
[----:B------:R-:W-:Y:S01]  /*7bc0*/  R2UR UR4, R71 ;  /* 0x00000000470472ca */ /* 0x000fe200000e0000 */
[----:B----4-:R-:W-:Y:S01]  /*7bd0*/  IMAD.U32 R125, R80, 0x10000, RZ ;  /* 0x00010000507d7824 */ /* 0x010fe200078e00ff */
[C---:B------:R-:W-:Y:S01]  /*7be0*/  SHF.L.U32 R135, R92.reuse, 0x10, RZ ;  /* 0x000000105c877819 */ /* 0x040fe200000006ff */
[----:B-1----:R-:W-:Y:S01]  /*7bf0*/  IMAD.U32 R110, R85, 0x10000, RZ ;  /* 0x00010000556e7824 */ /* 0x002fe200078e00ff */
[----:B------:R-:W-:Y:S01]  /*7c00*/  PRMT R3, R92, 0x8880, RZ ;  /* 0x000088805c037816 */ /* 0x000fe200000000ff */
[----:B------:R-:W-:Y:S01]  /*7c10*/  IMAD.SHL.U32 R118, R82, 0x100, RZ ;  /* 0x0000010052767824 */ /* 0x000fe200078e00ff */
[----:B------:R-:W-:Y:S01]  /*7c20*/  SHF.L.U32 R73, R92, 0x8, RZ ;  /* 0x000000085c497819 */ /* 0x000fe200000006ff */
[----:B------:R-:W-:Y:S01]  /*7c30*/  IMAD.SHL.U32 R103, R87, 0x100, RZ ;  /* 0x0000010057677824 */ /* 0x000fe200078e00ff */
[----:B------:R-:W-:Y:S01]  /*7c40*/  SHF.R.S32.HI R0, RZ, 0x18, R135 ;  /* 0x00000018ff007819 */ /* 0x000fe20000011487 */
[----:B------:R-:W-:Y:S01]  /*7c50*/  BSSY.RECONVERGENT B0, `(.L_x_118) ;  /* 0x0000124000007945 */ /* 0x000fe20003800200 */
[----:B------:R-:W-:Y:S02]  /*7c60*/  SHF.R.S32.HI R73, RZ, 0x18, R73 ;  /* 0x00000018ff497819 */ /* 0x000fe40000011449 */
[----:B------:R-:W-:Y:S01]  /*7c70*/  R2UR UR5, R78 ;  /* 0x000000004e0572ca */ /* 0x000fe200000e0000 */
[----:B------:R-:W1:Y:S01]  /*7c80*/  LDTM.x64 R4, tmem[UR4+0x40] ;  /* 0x00004004000479ee */ /* 0x000e620008340000 */
[----:B------:R-:W-:Y:S01]  /*7c90*/  NOP ;  /* 0x0000000000007918 */ /* 0x000fe20000000000 */
[----:B------:R-:W-:Y:S02]  /*7ca0*/  SHF.R.S32.HI R74, RZ, 0x18, R92 ;  /* 0x00000018ff4a7819 */ /* 0x000fe4000001145c */
[C---:B------:R-:W-:Y:S02]  /*7cb0*/  SHF.L.U32 R2, R93.reuse, 0x10, RZ ;  /* 0x000000105d027819 */ /* 0x040fe400000006ff */
[----:B------:R-:W-:Y:S02]  /*7cc0*/  PRMT R134, R93, 0x8880, RZ ;  /* 0x000088805d867816 */ /* 0x000fe400000000ff */
[----:B------:R-:W-:Y:S02]  /*7cd0*/  PRMT R132, R94, 0x8880, RZ ;  /* 0x000088805e847816 */ /* 0x000fe400000000ff */
[----:B------:R-:W-:Y:S02]  /*7ce0*/  SHF.R.S32.HI R75, RZ, 0x18, R93 ;  /* 0x00000018ff4b7819 */ /* 0x000fe4000001145d */
[----:B------:R-:W-:Y:S01]  /*7cf0*/  UIADD3 UR4, UPT, UPT, UR5, 0x130, URZ ;  /* 0x0000013005047890 */ /* 0x000fe2000fffe0ff */
[C---:B------:R-:W-:Y:S02]  /*7d00*/  PRMT R129, R95.reuse, 0x8880, RZ ;  /* 0x000088805f817816 */ /* 0x040fe400000000ff */
[----:B------:R-:W-:Y:S01]  /*7d10*/  SHF.R.S32.HI R76, RZ, 0x18, R94 ;  /* 0x00000018ff4c7819 */ /* 0x000fe2000001145e */
[----:B------:R-:W-:Y:S01]  /*7d20*/  UPRMT UR4, UR45, 0x654, UR4 ;  /* 0x000006542d047896 */ /* 0x000fe20008000004 */
[----:B------:R-:W-:Y:S02]  /*7d30*/  SHF.L.U32 R128, R95, 0x10, RZ ;  /* 0x000000105f807819 */ /* 0x000fe400000006ff */
[----:B------:R-:W-:Y:S02]  /*7d40*/  PRMT R126, R80, 0x8880, RZ ;  /* 0x00008880507e7816 */ /* 0x000fe400000000ff */
[----:B------:R-:W-:Y:S02]  /*7d50*/  SHF.R.S32.HI R77, RZ, 0x18, R95 ;  /* 0x00000018ff4d7819 */ /* 0x000fe4000001145f */
[C---:B------:R-:W-:Y:S01]  /*7d60*/  PRMT R123, R81.reuse, 0x8880, RZ ;  /* 0x00008880517b7816 */ /* 0x040fe200000000ff */
[C---:B-1----:R-:W-:Y:S01]  /*7d70*/  IMAD R4, R70.reuse, R4, RZ ;  /* 0x0000000446047224 */ /* 0x042fe200078e02ff */
[----:B------:R-:W-:Y:S01]  /*7d80*/  SYNCS.ARRIVE.TRANS64.RED.A1T0 RZ, [UR4], RZ ;  /* 0x000000ffffff79a7 */ /* 0x000fe20008100404 */
[C---:B------:R-:W-:Y:S01]  /*7d90*/  IMAD R5, R70.reuse, R5, RZ ;  /* 0x0000000546057224 */ /* 0x040fe200078e02ff */
[----:B------:R-:W-:Y:S01]  /*7da0*/  SHF.R.S32.HI R78, RZ, 0x18, R80 ;  /* 0x00000018ff4e7819 */ /* 0x000fe20000011450 */
[----:B------:R-:W-:Y:S01]  /*7db0*/  IMAD R6, R70, R6, RZ ;  /* 0x0000000646067224 */ /* 0x000fe200078e02ff */
[----:B------:R-:W-:Y:S01]  /*7dc0*/  SHF.L.U32 R122, R81, 0x10, RZ ;  /* 0x00000010517a7819 */ /* 0x000fe200000006ff */
[-C--:B------:R-:W-:Y:S01]  /*7dd0*/  IMAD R4, R3, R72.reuse, R4 ;  /* 0x0000004803047224 */ /* 0x080fe200078e0204 */
[----:B------:R-:W-:Y:S01]  /*7de0*/  PRMT R120, R82, 0x8880, RZ ;  /* 0x0000888052787816 */ /* 0x000fe200000000ff */
[----:B------:R-:W-:Y:S01]  /*7df0*/  IMAD R7, R70, R7, RZ ;  /* 0x0000000746077224 */ /* 0x000fe200078e02ff */
[----:B------:R-:W-:Y:S01]  /*7e00*/  SHF.R.S32.HI R79, RZ, 0x18, R81 ;  /* 0x00000018ff4f7819 */ /* 0x000fe20000011451 */
[-C--:B------:R-:W-:Y:S01]  /*7e10*/  IMAD R5, R0, R72.reuse, R5 ;  /* 0x0000004800057224 */ /* 0x080fe200078e0205 */
[----:B------:R-:W-:Y:S01]  /*7e20*/  SHF.L.U32 R119, R82, 0x10, RZ ;  /* 0x0000001052777819 */ /* 0x000fe200000006ff */
[----:B------:R-:W-:Y:S01]  /*7e30*/  IMAD R6, R73, R72, R6 ;  /* 0x0000004849067224 */ /* 0x000fe200078e0206 */
[----:B------:R-:W-:Y:S01]  /*7e40*/  MOV R73, R134 ;  /* 0x0000008600497202 */ /* 0x000fe20000000f00 */
[----:B------:R-:W-:Y:S01]  /*7e50*/  IMAD R7, R74, R72, R7 ;  /* 0x000000484a077224 */ /* 0x000fe200078e0207 */
[----:B------:R-:W-:Y:S01]  /*7e60*/  SHF.R.S32.HI R74, RZ, 0x18, R2 ;  /* 0x00000018ff4a7819 */ /* 0x000fe20000011402 */
[C---:B------:R-:W-:Y:S01]  /*7e70*/  IMAD R2, R70.reuse, R17, RZ ;  /* 0x0000001146027224 */ /* 0x040fe200078e02ff */
[----:B------:R-:W-:Y:S01]  /*7e80*/  PRMT R117, R83, 0x8880, RZ ;  /* 0x0000888053757816 */ /* 0x000fe200000000ff */
[C---:B------:R-:W-:Y:S01]  /*7e90*/  IMAD R17, R70.reuse, R21, RZ ;  /* 0x0000001546117224 */ /* 0x040fe200078e02ff */
[----:B------:R-:W-:Y:S01]  /*7ea0*/  I2IP.S8.S32.SAT R140, R7, R6, RZ ;  /* 0x00000006078c7239 */ /* 0x000fe200000014ff */
[C---:B------:R-:W-:Y:S01]  /*7eb0*/  IMAD R21, R70.reuse, R25, RZ ;  /* 0x0000001946157224 */ /* 0x040fe200078e02ff */
[----:B------:R-:W-:Y:S01]  /*7ec0*/  SHF.R.S32.HI R6, RZ, 0x18, R131 ;  /* 0x00000018ff067819 */ /* 0x000fe20000011483 */
[C---:B------:R-:W-:Y:S01]  /*7ed0*/  IMAD R25, R70.reuse, R29, RZ ;  /* 0x0000001d46197224 */ /* 0x040fe200078e02ff */
[----:B------:R-:W-:Y:S01]  /*7ee0*/  I2IP.S8.S32.SAT R140, R5, R4, R140 ;  /* 0x00000004058c7239 */ /* 0x000fe2000000148c */
[C---:B------:R-:W-:Y:S01]  /*7ef0*/  IMAD R29, R70.reuse, R33, RZ ;  /* 0x00000021461d7224 */ /* 0x040fe200078e02ff */
[----:B------:R-:W-:Y:S01]  /*7f00*/  SHF.R.S32.HI R5, RZ, 0x18, R128 ;  /* 0x00000018ff057819 */ /* 0x000fe20000011480 */
[C---:B------:R-:W-:Y:S01]  /*7f10*/  IMAD R8, R70.reuse, R8, RZ ;  /* 0x0000000846087224 */ /* 0x040fe200078e02ff */
[----:B------:R-:W-:Y:S01]  /*7f20*/  SHF.L.U32 R116, R83, 0x10, RZ ;  /* 0x0000001053747819 */ /* 0x000fe200000006ff */
[----:B------:R-:W-:Y:S01]  /*7f30*/  IMAD R33, R70, R37, RZ ;  /* 0x0000002546217224 */ /* 0x000fe200078e02ff */
[----:B------:R-:W-:Y:S01]  /*7f40*/  PRMT R114, R84, 0x8880, RZ ;  /* 0x0000888054727816 */ /* 0x000fe200000000ff */
[----:B------:R-:W-:Y:S01]  /*7f50*/  IMAD R37, R70, R41, RZ ;  /* 0x0000002946257224 */ /* 0x000fe200078e02ff */
[----:B------:R-:W-:Y:S01]  /*7f60*/  SHF.L.U32 R113, R84, 0x10, RZ ;  /* 0x0000001054717819 */ /* 0x000fe200000006ff */
[C---:B------:R-:W-:Y:S01]  /*7f70*/  IMAD R9, R70.reuse, R9, RZ ;  /* 0x0000000946097224 */ /* 0x040fe200078e02ff */
[C---:B------:R-:W-:Y:S01]  /*7f80*/  PRMT R111, R85.reuse, 0x8880, RZ ;  /* 0x00008880556f7816 */ /* 0x040fe200000000ff */
[C---:B------:R-:W-:Y:S01]  /*7f90*/  IMAD R41, R70.reuse, R45, RZ ;  /* 0x0000002d46297224 */ /* 0x040fe200078e02ff */
[----:B------:R-:W-:Y:S01]  /*7fa0*/  SHF.L.U32 R109, R85, 0x8, RZ ;  /* 0x00000008556d7819 */ /* 0x000fe200000006ff */
[----:B------:R-:W-:Y:S01]  /*7fb0*/  IMAD R45, R70, R49, RZ ;  /* 0x00000031462d7224 */ /* 0x000fe200078e02ff */
[----:B------:R-:W-:Y:S01]  /*7fc0*/  PRMT R108, R86, 0x8880, RZ ;  /* 0x00008880566c7816 */ /* 0x000fe200000000ff */
[----:B------:R-:W-:Y:S01]  /*7fd0*/  IMAD R10, R70, R10, RZ ;  /* 0x0000000a460a7224 */ /* 0x000fe200078e02ff */
[----:B------:R-:W-:Y:S01]  /*7fe0*/  SHF.L.U32 R107, R86, 0x10, RZ ;  /* 0x00000010566b7819 */ /* 0x000fe200000006ff */
[C---:B------:R-:W-:Y:S01]  /*7ff0*/  IMAD R49, R70.reuse, R53, RZ ;  /* 0x0000003546317224 */ /* 0x040fe200078e02ff */
[----:B------:R-:W-:Y:S01]  /*8000*/  PRMT R105, R87, 0x8880, RZ ;  /* 0x0000888057697816 */ /* 0x000fe200000000ff */
[-C--:B------:R-:W-:Y:S01]  /*8010*/  IMAD R8, R73, R72.reuse, R8 ;  /* 0x0000004849087224 */ /* 0x080fe200078e0208 */
[----:B------:R-:W-:Y:S01]  /*8020*/  SHF.L.U32 R104, R87, 0x10, RZ ;  /* 0x0000001057687819 */ /* 0x000fe200000006ff */
[----:B------:R-:W-:Y:S01]  /*8030*/  IMAD R53, R70, R57, RZ ;  /* 0x0000003946357224 */ /* 0x000fe200078e02ff */
[----:B------:R-:W-:Y:S01]  /*8040*/  PRMT R102, R88, 0x8880, RZ ;  /* 0x0000888058667816 */ /* 0x000fe200000000ff */
[----:B------:R-:W-:Y:S01]  /*8050*/  IMAD R11, R70, R11, RZ ;  /* 0x0000000b460b7224 */ /* 0x000fe200078e02ff */
[----:B------:R-:W-:Y:S01]  /*8060*/  SHF.L.U32 R101, R88, 0x10, RZ ;  /* 0x0000001058657819 */ /* 0x000fe200000006ff */
[----:B------:R-:W-:Y:S01]  /*8070*/  IMAD R57, R70, R61, RZ ;  /* 0x0000003d46397224 */ /* 0x000fe200078e02ff */
[C---:B------:R-:W-:Y:S01]  /*8080*/  PRMT R99, R89.reuse, 0x8880, RZ ;  /* 0x0000888059637816 */ /* 0x040fe200000000ff */
[----:B------:R-:W-:Y:S01]  /*8090*/  IMAD R9, R74, R72, R9 ;  /* 0x000000484a097224 */ /* 0x000fe200078e0209 */
[----:B------:R-:W-:Y:S01]  /*80a0*/  SHF.L.U32 R98, R89, 0x10, RZ ;  /* 0x0000001059627819 */ /* 0x000fe200000006ff */
[----:B------:R-:W-:Y:S01]  /*80b0*/  IMAD R61, R70, R65, RZ ;  /* 0x00000041463d7224 */ /* 0x000fe200078e02ff */
[----:B------:R-:W-:Y:S01]  /*80c0*/  PRMT R96, R90, 0x8880, RZ ;  /* 0x000088805a607816 */ /* 0x000fe200000000ff */
[C---:B------:R-:W-:Y:S01]  /*80d0*/  IMAD R12, R70.reuse, R12, RZ ;  /* 0x0000000c460c7224 */ /* 0x040fe200078e02ff */
[----:B------:R-:W-:Y:S01]  /*80e0*/  SHF.L.U32 R92, R91, 0x10, RZ ;  /* 0x000000105b5c7819 */ /* 0x000fe200000006ff */
[----:B------:R-:W-:Y:S01]  /*80f0*/  IMAD.MOV.U32 R65, RZ, RZ, R132 ;  /* 0x000000ffff417224 */ /* 0x000fe200078e0084 */
[----:B------:R-:W-:Y:S01]  /*8100*/  SHF.L.U32 R133, R93, 0x8, RZ ;  /* 0x000000085d857819 */ /* 0x000fe200000006ff */
[C---:B------:R-:W-:Y:S01]  /*8110*/  IMAD R13, R70.reuse, R13, RZ ;  /* 0x0000000d460d7224 */ /* 0x040fe200078e02ff */
[----:B------:R-:W-:Y:S01]  /*8120*/  PRMT R93, R91, 0x8880, RZ ;  /* 0x000088805b5d7816 */ /* 0x000fe200000000ff */
[C---:B------:R-:W-:Y:S01]  /*8130*/  IMAD R14, R70.reuse, R14, RZ ;  /* 0x0000000e460e7224 */ /* 0x040fe200078e02ff */
[----:B------:R-:W-:Y:S01]  /*8140*/  SHF.R.S32.HI R7, RZ, 0x18, R133 ;  /* 0x00000018ff077819 */ /* 0x000fe20000011485 */
[----:B------:R-:W-:Y:S01]  /*8150*/  IMAD R15, R70, R15, RZ ;  /* 0x0000000f460f7224 */ /* 0x000fe200078e02ff */
[----:B------:R-:W-:Y:S01]  /*8160*/  SHF.L.U32 R130, R94, 0x8, RZ ;  /* 0x000000085e827819 */ /* 0x000fe200000006ff */
[----:B------:R-:W-:Y:S01]  /*8170*/  IMAD R0, R70, R16, RZ ;  /* 0x0000001046007224 */ /* 0x000fe200078e02ff */
[----:B------:R-:W-:Y:S01]  /*8180*/  SHF.L.U32 R127, R95, 0x8, RZ ;  /* 0x000000085f7f7819 */ /* 0x000fe200000006ff */
[-C--:B------:R-:W-:Y:S01]  /*8190*/  IMAD R10, R7, R72.reuse, R10 ;  /* 0x00000048070a7224 */ /* 0x080fe200078e020a */
[----:B------:R-:W-:Y:S01]  /*81a0*/  MOV R7, R129 ;  /* 0x0000008100077202 */ /* 0x000fe20000000f00 */
[-C--:B------:R-:W-:Y:S01]  /*81b0*/  IMAD R11, R75, R72.reuse, R11 ;  /* 0x000000484b0b7224 */ /* 0x080fe200078e020b */
[----:B------:R-:W-:Y:S01]  /*81c0*/  SHF.R.S32.HI R73, RZ, 0x18, R130 ;  /* 0x00000018ff497819 */ /* 0x000fe20000011482 */
[-C--:B------:R-:W-:Y:S01]  /*81d0*/  IMAD R12, R65, R72.reuse, R12 ;  /* 0x00000048410c7224 */ /* 0x080fe200078e020c */
[----:B------:R-:W-:Y:S01]  /*81e0*/  SHF.R.S32.HI R4, RZ, 0x18, R127 ;  /* 0x00000018ff047819 */ /* 0x000fe2000001147f */
[----:B------:R-:W-:Y:S01]  /*81f0*/  IMAD R13, R6, R72, R13 ;  /* 0x00000048060d7224 */ /* 0x000fe200078e020d */
[----:B------:R-:W-:Y:S01]  /*8200*/  I2IP.S8.S32.SAT R10, R11, R10, RZ ;  /* 0x0000000a0b0a7239 */ /* 0x000fe200000014ff */
[-C--:B------:R-:W-:Y:S01]  /*8210*/  IMAD R14, R73, R72.reuse, R14 ;  /* 0x00000048490e7224 */ /* 0x080fe200078e020e */
[----:B------:R-:W-:Y:S01]  /*8220*/  SHF.R.S32.HI R6, RZ, 0x18, R125 ;  /* 0x00000018ff067819 */ /* 0x000fe2000001147d */
[----:B------:R-:W-:Y:S01]  /*8230*/  IMAD R15, R76, R72, R15 ;  /* 0x000000484c0f7224 */ /* 0x000fe200078e020f */
[----:B------:R-:W-:Y:S01]  /*8240*/  I2IP.S8.S32.SAT R141, R9, R8, R10 ;  /* 0x00000008098d7239 */ /* 0x000fe2000000140a */
[----:B------:R-:W-:Y:S01]  /*8250*/  IMAD R3, R70, R18, RZ ;  /* 0x0000001246037224 */ /* 0x000fe200078e02ff */
[----:B------:R-:W-:Y:S01]  /*8260*/  SHF.L.U32 R124, R80, 0x8, RZ ;  /* 0x00000008507c7819 */ /* 0x000fe200000006ff */
[----:B------:R-:W-:Y:S01]  /*8270*/  IMAD R0, R7, R72, R0 ;  /* 0x0000004807007224 */ /* 0x000fe200078e0200 */
[----:B------:R-:W-:Y:S01]  /*8280*/  I2IP.S8.S32.SAT R14, R15, R14, RZ ;  /* 0x0000000e0f0e7239 */ /* 0x000fe200000014ff */
[----:B------:R-:W-:Y:S01]  /*8290*/  IMAD R19, R70, R19, RZ ;  /* 0x0000001346137224 */ /* 0x000fe200078e02ff */
[----:B------:R-:W-:Y:S01]  /*82a0*/  SHF.R.S32.HI R7, RZ, 0x18, R124 ;  /* 0x00000018ff077819 */ /* 0x000fe2000001147c */
[----:B------:R-:W-:Y:S01]  /*82b0*/  IMAD R2, R5, R72, R2 ;  /* 0x0000004805027224 */ /* 0x000fe200078e0202 */
[----:B------:R-:W-:Y:S01]  /*82c0*/  I2IP.S8.S32.SAT R142, R13, R12, R14 ;  /* 0x0000000c0d8e7239 */ /* 0x000fe2000000140e */
[----:B------:R-:W-:Y:S01]  /*82d0*/  IMAD R3, R4, R72, R3 ;  /* 0x0000004804037224 */ /* 0x000fe200078e0203 */
[----:B------:R-:W-:Y:S01]  /*82e0*/  MOV R5, R126 ;  /* 0x0000007e00057202 */ /* 0x000fe20000000f00 */
[C---:B------:R-:W-:Y:S01]  /*82f0*/  IMAD R16, R70.reuse, R20, RZ ;  /* 0x0000001446107224 */ /* 0x040fe200078e02ff */
[----:B------:R-:W-:Y:S01]  /*8300*/  SHF.R.S32.HI R4, RZ, 0x18, R122 ;  /* 0x00000018ff047819 */ /* 0x000fe2000001147a */
[----:B------:R-:W-:Y:S01]  /*8310*/  IMAD R19, R77, R72, R19 ;  /* 0x000000484d137224 */ /* 0x000fe200078e0213 */
[----:B------:R-:W-:Y:S01]  /*8320*/  SHF.R.S32.HI R80, RZ, 0x18, R82 ;  /* 0x00000018ff507819 */ /* 0x000fe20000011452 */
[C---:B------:R-:W-:Y:S01]  /*8330*/  IMAD R18, R70.reuse, R22, RZ ;  /* 0x0000001646127224 */ /* 0x040fe200078e02ff */
[----:B------:R-:W-:Y:S01]  /*8340*/  SHF.R.S32.HI R82, RZ, 0x18, R84 ;  /* 0x00000018ff527819 */ /* 0x000fe20000011454 */
[-C--:B------:R-:W-:Y:S01]  /*8350*/  IMAD R16, R5, R72.reuse, R16 ;  /* 0x0000004805107224 */ /* 0x080fe200078e0210 */
[----:B------:R-:W-:Y:S01]  /*8360*/  I2IP.S8.S32.SAT R19, R19, R3, RZ ;  /* 0x0000000313137239 */ /* 0x000fe200000014ff */
[----:B------:R-:W-:Y:S01]  /*8370*/  IMAD R23, R70, R23, RZ ;  /* 0x0000001746177224 */ /* 0x000fe200078e02ff */
[----:B------:R-:W-:Y:S01]  /*8380*/  MOV R3, R123 ;  /* 0x0000007b00037202 */ /* 0x000fe20000000f00 */
[----:B------:R-:W-:Y:S01]  /*8390*/  IMAD R17, R6, R72, R17 ;  /* 0x0000004806117224 */ /* 0x000fe200078e0211 */
[----:B------:R-:W-:Y:S01]  /*83a0*/  I2IP.S8.S32.SAT R143, R2, R0, R19 ;  /* 0x00000000028f7239 */ /* 0x000fe20000001413 */
[----:B------:R-:W-:Y:S01]  /*83b0*/  IMAD R20, R70, R24, RZ ;  /* 0x0000001846147224 */ /* 0x000fe200078e02ff */
[----:B------:R-:W-:Y:S01]  /*83c0*/  MOV R5, R120 ;  /* 0x0000007800057202 */ /* 0x000fe20000000f00 */
[-C--:B------:R-:W-:Y:S01]  /*83d0*/  IMAD R18, R7, R72.reuse, R18 ;  /* 0x0000004807127224 */ /* 0x080fe200078e0212 */
[----:B------:R-:W-:Y:S01]  /*83e0*/  SHF.L.U32 R121, R81, 0x8, RZ ;  /* 0x0000000851797819 */ /* 0x000fe200000006ff */
[-C--:B------:R-:W-:Y:S01]  /*83f0*/  IMAD R23, R78, R72.reuse, R23 ;  /* 0x000000484e177224 */ /* 0x080fe200078e0217 */
[----:B------:R1:W-:Y:S01]  /*8400*/  STS.128 [R144+UR44+0x6200], R140 ;  /* 0x0062008c90007988 */ /* 0x0003e20008000c2c */
[----:B------:R-:W-:Y:S01]  /*8410*/  IMAD R20, R3, R72, R20 ;  /* 0x0000004803147224 */ /* 0x000fe200078e0214 */
[----:B------:R-:W-:Y:S01]  /*8420*/  SHF.R.S32.HI R3, RZ, 0x18, R121 ;  /* 0x00000018ff037819 */ /* 0x000fe20000011479 */
[C---:B------:R-:W-:Y:S01]  /*8430*/  IMAD R22, R70.reuse, R26, RZ ;  /* 0x0000001a46167224 */ /* 0x040fe200078e02ff */
[----:B------:R-:W-:Y:S01]  /*8440*/  I2IP.S8.S32.SAT R18, R23, R18, RZ ;  /* 0x0000001217127239 */ /* 0x000fe200000014ff */
[----:B------:R-:W-:Y:S01]  /*8450*/  IMAD R27, R70, R27, RZ ;  /* 0x0000001b461b7224 */ /* 0x000fe200078e02ff */
[----:B------:R-:W-:Y:S01]  /*8460*/  SHF.R.S32.HI R0, RZ, 0x18, R119 ;  /* 0x00000018ff007819 */ /* 0x000fe20000011477 */
[----:B------:R-:W-:Y:S01]  /*8470*/  IMAD R21, R4, R72, R21 ;  /* 0x0000004804157224 */ /* 0x000fe200078e0215 */
[----:B------:R-:W-:Y:S01]  /*8480*/  I2IP.S8.S32.SAT R16, R17, R16, R18 ;  /* 0x0000001011107239 */ /* 0x000fe20000001412 */
[C---:B------:R-:W-:Y:S01]  /*8490*/  IMAD R24, R70.reuse, R28, RZ ;  /* 0x0000001c46187224 */ /* 0x040fe200078e02ff */
[----:B------:R-:W-:Y:S01]  /*84a0*/  SHF.R.S32.HI R7, RZ, 0x18, R118 ;  /* 0x00000018ff077819 */ /* 0x000fe20000011476 */
[-C--:B------:R-:W-:Y:S01]  /*84b0*/  IMAD R22, R3, R72.reuse, R22 ;  /* 0x0000004803167224 */ /* 0x080fe200078e0216 */
[----:B------:R-:W-:Y:S01]  /*84c0*/  SHF.R.S32.HI R81, RZ, 0x18, R83 ;  /* 0x00000018ff517819 */ /* 0x000fe20000011453 */
[----:B------:R-:W-:Y:S01]  /*84d0*/  IMAD R27, R79, R72, R27 ;  /* 0x000000484f1b7224 */ /* 0x000fe200078e021b */
[----:B------:R-:W-:Y:S01]  /*84e0*/  SHF.L.U32 R115, R83, 0x8, RZ ;  /* 0x0000000853737819 */ /* 0x000fe200000006ff */
[C---:B------:R-:W-:Y:S01]  /*84f0*/  IMAD R26, R70.reuse, R30, RZ ;  /* 0x0000001e461a7224 */ /* 0x040fe200078e02ff */
[----:B------:R-:W-:Y:S01]  /*8500*/  SHF.R.S32.HI R83, RZ, 0x18, R85 ;  /* 0x00000018ff537819 */ /* 0x000fe20000011455 */
[----:B------:R-:W-:Y:S01]  /*8510*/  IMAD R24, R5, R72, R24 ;  /* 0x0000004805187224 */ /* 0x000fe200078e0218 */
[----:B------:R-:W-:Y:S01]  /*8520*/  I2IP.S8.S32.SAT R17, R27, R22, RZ ;  /* 0x000000161b117239 */ /* 0x000fe200000014ff */
[----:B------:R-:W-:Y:S01]  /*8530*/  IMAD R31, R70, R31, RZ ;  /* 0x0000001f461f7224 */ /* 0x000fe200078e02ff */
[----:B------:R-:W-:Y:S01]  /*8540*/  SHF.R.S32.HI R85, RZ, 0x18, R87 ;  /* 0x00000018ff557819 */ /* 0x000fe20000011457 */
[----:B------:R-:W-:Y:S01]  /*8550*/  IMAD R25, R0, R72, R25 ;  /* 0x0000004800197224 */ /* 0x000fe200078e0219 */
[----:B------:R-:W-:Y:S01]  /*8560*/  I2IP.S8.S32.SAT R17, R21, R20, R17 ;  /* 0x0000001415117239 */ /* 0x000fe20000001411 */
[----:B------:R-:W-:Y:S01]  /*8570*/  IMAD R28, R70, R32, RZ ;  /* 0x00000020461c7224 */ /* 0x000fe200078e02ff */
[----:B------:R-:W-:Y:S01]  /*8580*/  SHF.R.S32.HI R0, RZ, 0x18, R116 ;  /* 0x00000018ff007819 */ /* 0x000fe20000011474 */
[-C--:B------:R-:W-:Y:S01]  /*8590*/  IMAD R26, R7, R72.reuse, R26 ;  /* 0x00000048071a7224 */ /* 0x080fe200078e021a */
[----:B------:R-:W-:Y:S01]  /*85a0*/  SHF.R.S32.HI R5, RZ, 0x18, R115 ;  /* 0x00000018ff057819 */ /* 0x000fe20000011473 */
[----:B------:R-:W-:Y:S01]  /*85b0*/  IMAD.MOV.U32 R3, RZ, RZ, R117 ;  /* 0x000000ffff037224 */ /* 0x000fe200078e0075 */
[----:B------:R-:W-:Y:S01]  /*85c0*/  SHF.R.S32.HI R7, RZ, 0x18, R109 ;  /* 0x00000018ff077819 */ /* 0x000fe2000001146d */
[----:B------:R-:W-:Y:S01]  /*85d0*/  IMAD R31, R80, R72, R31 ;  /* 0x00000048501f7224 */ /* 0x000fe200078e021f */
[----:B------:R-:W-:Y:S01]  /*85e0*/  SHF.R.S32.HI R87, RZ, 0x18, R89 ;  /* 0x00000018ff577819 */ /* 0x000fe20000011459 */
[----:B------:R-:W-:Y:S01]  /*85f0*/  IMAD R30, R70, R34, RZ ;  /* 0x00000022461e7224 */ /* 0x000fe200078e02ff */
[----:B------:R-:W-:Y:S01]  /*8600*/  SHF.L.U32 R112, R84, 0x8, RZ ;  /* 0x0000000854707819 */ /* 0x000fe200000006ff */
[----:B------:R-:W-:Y:S01]  /*8610*/  IMAD R28, R3, R72, R28 ;  /* 0x00000048031c7224 */ /* 0x000fe200078e021c */
[----:B------:R-:W-:Y:S01]  /*8620*/  I2IP.S8.S32.SAT R18, R31, R26, RZ ;  /* 0x0000001a1f127239 */ /* 0x000fe200000014ff */
[----:B------:R-:W-:Y:S01]  /*8630*/  IMAD R35, R70, R35, RZ ;  /* 0x0000002346237224 */ /* 0x000fe200078e02ff */
[----:B------:R-:W-:Y:S01]  /*8640*/  MOV R3, R114 ;  /* 0x0000007200037202 */ /* 0x000fe20000000f00 */
[----:B------:R-:W-:Y:S01]  /*8650*/  IMAD R29, R0, R72, R29 ;  /* 0x00000048001d7224 */ /* 0x000fe200078e021d */
[----:B------:R-:W-:Y:S01]  /*8660*/  I2IP.S8.S32.SAT R18, R25, R24, R18 ;  /* 0x0000001819127239 */ /* 0x000fe20000001412 */
[C---:B------:R-:W-:Y:S01]  /*8670*/  IMAD R32, R70.reuse, R36, RZ ;  /* 0x0000002446207224 */ /* 0x040fe200078e02ff */
[----:B------:R-:W-:Y:S01]  /*8680*/  SHF.R.S32.HI R0, RZ, 0x18, R113 ;  /* 0x00000018ff007819 */ /* 0x000fe20000011471 */
[-C--:B------:R-:W-:Y:S01]  /*8690*/  IMAD R30, R5, R72.reuse, R30 ;  /* 0x00000048051e7224 */ /* 0x080fe200078e021e */
[----:B------:R-:W-:Y:S01]  /*86a0*/  MOV R5, R111 ;  /* 0x0000006f00057202 */ /* 0x000fe20000000f00 */
[-C--:B------:R-:W-:Y:S01]  /*86b0*/  IMAD R35, R81, R72.reuse, R35 ;  /* 0x0000004851237224 */ /* 0x080fe200078e0223 */
[----:B------:R-:W-:Y:S01]  /*86c0*/  SHF.R.S32.HI R84, RZ, 0x18, R86 ;  /* 0x00000018ff547819 */ /* 0x000fe20000011456 */
[----:B------:R-:W-:Y:S01]  /*86d0*/  IMAD R32, R3, R72, R32 ;  /* 0x0000004803207224 */ /* 0x000fe200078e0220 */
[----:B------:R-:W-:Y:S01]  /*86e0*/  SHF.R.S32.HI R3, RZ, 0x18, R112 ;  /* 0x00000018ff037819 */ /* 0x000fe20000011470 */
[C---:B------:R-:W-:Y:S01]  /*86f0*/  IMAD R34, R70.reuse, R38, RZ ;  /* 0x0000002646227224 */ /* 0x040fe200078e02ff */
[----:B------:R-:W-:Y:S01]  /*8700*/  I2IP.S8.S32.SAT R19, R35, R30, RZ ;  /* 0x0000001e23137239 */ /* 0x000fe200000014ff */
[----:B------:R-:W-:Y:S01]  /*8710*/  IMAD R39, R70, R39, RZ ;  /* 0x0000002746277224 */ /* 0x000fe200078e02ff */
[----:B------:R-:W-:Y:S01]  /*8720*/  SHF.L.U32 R106, R86, 0x8, RZ ;  /* 0x00000008566a7819 */ /* 0x000fe200000006ff */
[----:B------:R-:W-:Y:S01]  /*8730*/  IMAD R33, R0, R72, R33 ;  /* 0x0000004800217224 */ /* 0x000fe200078e0221 */
[----:B------:R-:W-:Y:S01]  /*8740*/  I2IP.S8.S32.SAT R19, R29, R28, R19 ;  /* 0x0000001c1d137239 */ /* 0x000fe20000001413 */
[----:B------:R-:W-:Y:S01]  /*8750*/  IMAD R36, R70, R40, RZ ;  /* 0x0000002846247224 */ /* 0x000fe200078e02ff */
[----:B------:R-:W-:Y:S01]  /*8760*/  SHF.R.S32.HI R0, RZ, 0x18, R110 ;  /* 0x00000018ff007819 */ /* 0x000fe2000001146e */
[----:B------:R-:W-:Y:S01]  /*8770*/  IMAD R34, R3, R72, R34 ;  /* 0x0000004803227224 */ /* 0x000fe200078e0222 */
[----:B------:R-:W-:Y:S01]  /*8780*/  MOV R3, R108 ;  /* 0x0000006c00037202 */ /* 0x000fe20000000f00 */
[----:B------:R-:W-:Y:S01]  /*8790*/  IMAD R39, R82, R72, R39 ;  /* 0x0000004852277224 */ /* 0x000fe200078e0227 */
[----:B------:R1:W-:Y:S01]  /*87a0*/  STS.128 [R161+0x6200], R16 ;  /* 0x00620010a1007388 */ /* 0x0003e20000000c00 */
[C---:B------:R-:W-:Y:S01]  /*87b0*/  IMAD R38, R70.reuse, R42, RZ ;  /* 0x0000002a46267224 */ /* 0x040fe200078e02ff */
[----:B------:R-:W-:Y:S01]  /*87c0*/  SHF.R.S32.HI R86, RZ, 0x18, R88 ;  /* 0x00000018ff567819 */ /* 0x000fe20000011458 */
[----:B------:R-:W-:Y:S01]  /*87d0*/  IMAD R36, R5, R72, R36 ;  /* 0x0000004805247224 */ /* 0x000fe200078e0224 */
[----:B------:R-:W-:Y:S01]  /*87e0*/  I2IP.S8.S32.SAT R34, R39, R34, RZ ;  /* 0x0000002227227239 */ /* 0x000fe200000014ff */
[----:B------:R-:W-:Y:S01]  /*87f0*/  IMAD R43, R70, R43, RZ ;  /* 0x0000002b462b7224 */ /* 0x000fe200078e02ff */
[----:B------:R-:W-:Y:S01]  /*8800*/  MOV R5, R105 ;  /* 0x0000006900057202 */ /* 0x000fe20000000f00 */
[----:B------:R-:W-:Y:S01]  /*8810*/  IMAD R37, R0, R72, R37 ;  /* 0x0000004800257224 */ /* 0x000fe200078e0225 */
[----:B------:R-:W-:Y:S01]  /*8820*/  I2IP.S8.S32.SAT R32, R33, R32, R34 ;  /* 0x0000002021207239 */ /* 0x000fe20000001422 */
[----:B------:R-:W-:Y:S01]  /*8830*/  IMAD R40, R70, R44, RZ ;  /* 0x0000002c46287224 */ /* 0x000fe200078e02ff */
[----:B------:R-:W-:Y:S01]  /*8840*/  SHF.R.S32.HI R0, RZ, 0x18, R107 ;  /* 0x00000018ff007819 */ /* 0x000fe2000001146b */
[-C--:B------:R-:W-:Y:S01]  /*8850*/  IMAD R38, R7, R72.reuse, R38 ;  /* 0x0000004807267224 */ /* 0x080fe200078e0226 */
[----:B------:R-:W-:Y:S01]  /*8860*/  SHF.R.S32.HI R7, RZ, 0x18, R103 ;  /* 0x00000018ff077819 */ /* 0x000fe20000011467 */
[-C--:B------:R-:W-:Y:S01]  /*8870*/  IMAD R43, R83, R72.reuse, R43 ;  /* 0x00000048532b7224 */ /* 0x080fe200078e022b */
[----:B------:R-:W-:Y:S01]  /*8880*/  SHF.L.U32 R100, R88, 0x8, RZ ;  /* 0x0000000858647819 */ /* 0x000fe200000006ff */
        /* <DEDUP_REMOVED lines=11> */
[----:B------:R-:W-:Y:S01]  /*8940*/  SHF.L.U32 R97, R89, 0x8, RZ ;  /* 0x0000000859617819 */ /* 0x000fe200000006ff */
        /* <DEDUP_REMOVED lines=13> */
[----:B------:R-:W-:Y:S01]  /*8a20*/  IADD3 R68, PT, PT, R68, 0x1, RZ ;  /* 0x0000000144447810 */ /* 0x000fe20007ffe0ff */
[----:B------:R-:W-:Y:S02]  /*8a30*/  IMAD.MOV.U32 R3, RZ, RZ, R102 ;  /* 0x000000ffff037224 */ /* 0x000fe400078e0066 */
[-C--:B------:R-:W-:Y:S02]  /*8a40*/  IMAD R51, R85, R72.reuse, R51 ;  /* 0x0000004855337224 */ /* 0x080fe400078e0233 */
[----:B------:R-:W-:Y:S01]  /*8a50*/  IMAD R48, R3, R72, R48 ;  /* 0x0000004803307224 */ /* 0x000fe200078e0230 */
[----:B------:R-:W-:Y:S01]  /*8a60*/  SHF.R.S32.HI R3, RZ, 0x18, R100 ;  /* 0x00000018ff037819 */ /* 0x000fe20000011464 */
[C---:B------:R-:W-:Y:S01]  /*8a70*/  IMAD R50, R70.reuse, R54, RZ ;  /* 0x0000003646327224 */ /* 0x040fe200078e02ff */
[----:B------:R-:W-:Y:S01]  /*8a80*/  I2IP.S8.S32.SAT R35, R51, R46, RZ ;  /* 0x0000002e33237239 */ /* 0x000fe200000014ff */
[----:B------:R-:W-:Y:S02]  /*8a90*/  IMAD R55, R70, R55, RZ ;  /* 0x0000003746377224 */ /* 0x000fe400078e02ff */
[----:B------:R-:W-:Y:S01]  /*8aa0*/  IMAD R49, R0, R72, R49 ;  /* 0x0000004800317224 */ /* 0x000fe200078e0231 */
[----:B------:R-:W-:Y:S01]  /*8ab0*/  I2IP.S8.S32.SAT R35, R45, R44, R35 ;  /* 0x0000002c2d237239 */ /* 0x000fe20000001423 */
[----:B------:R-:W-:Y:S01]  /*8ac0*/  IMAD R52, R70, R56, RZ ;  /* 0x0000003846347224 */ /* 0x000fe200078e02ff */
[----:B------:R-:W-:Y:S01]  /*8ad0*/  SHF.R.S32.HI R0, RZ, 0x18, R98 ;  /* 0x00000018ff007819 */ /* 0x000fe20000011462 */
[-C--:B------:R-:W-:Y:S01]  /*8ae0*/  IMAD R50, R3, R72.reuse, R50 ;  /* 0x0000004803327224 */ /* 0x080fe200078e0232 */
[----:B------:R-:W-:Y:S01]  /*8af0*/  SHF.R.S32.HI R3, RZ, 0x18, R97 ;  /* 0x00000018ff037819 */ /* 0x000fe20000011461 */
[----:B------:R-:W-:Y:S01]  /*8b00*/  IMAD R55, R86, R72, R55 ;  /* 0x0000004856377224 */ /* 0x000fe200078e0237 */
[----:B------:R1:W-:Y:S01]  /*8b10*/  STS.128 [R160+0x6200], R32 ;  /* 0x00620020a0007388 */ /* 0x0003e20000000c00 */
[----:B------:R-:W-:Y:S01]  /*8b20*/  IMAD.U32 R95, R90, 0x10000, RZ ;  /* 0x000100005a5f7824 */ /* 0x000fe200078e00ff */
[----:B------:R-:W-:Y:S01]  /*8b30*/  SHF.L.U32 R90, R91, 0x8, RZ ;  /* 0x000000085b5a7819 */ /* 0x000fe200000006ff */
[C---:B------:R-:W-:Y:S01]  /*8b40*/  IMAD R54, R70.reuse, R58, RZ ;  /* 0x0000003a46367224 */ /* 0x040fe200078e02ff */
[----:B------:R-:W-:Y:S01]  /*8b50*/  I2IP.S8.S32.SAT R50, R55, R50, RZ ;  /* 0x0000003237327239 */ /* 0x000fe200000014ff */
[----:B------:R-:W-:Y:S01]  /*8b60*/  IMAD R52, R5, R72, R52 ;  /* 0x0000004805347224 */ /* 0x000fe200078e0234 */
[----:B------:R-:W-:Y:S01]  /*8b70*/  MOV R5, R96 ;  /* 0x0000006000057202 */ /* 0x000fe20000000f00 */
[----:B------:R-:W-:Y:S01]  /*8b80*/  IMAD R59, R70, R59, RZ ;  /* 0x0000003b463b7224 */ /* 0x000fe200078e02ff */
[----:B------:R-:W-:Y:S01]  /*8b90*/  I2IP.S8.S32.SAT R48, R49, R48, R50 ;  /* 0x0000003031307239 */ /* 0x000fe20000001432 */
[----:B------:R-:W-:Y:S01]  /*8ba0*/  IMAD R53, R0, R72, R53 ;  /* 0x0000004800357224 */ /* 0x000fe200078e0235 */
[----:B------:R-:W-:Y:S01]  /*8bb0*/  SHF.R.S32.HI R0, RZ, 0x18, R95 ;  /* 0x00000018ff007819 */ /* 0x000fe2000001145f */
[C---:B------:R-:W-:Y:S02]  /*8bc0*/  IMAD R56, R70.reuse, R60, RZ ;  /* 0x0000003c46387224 */ /* 0x040fe400078e02ff */
[-C--:B------:R-:W-:Y:S01]  /*8bd0*/  IMAD R54, R3, R72.reuse, R54 ;  /* 0x0000004803367224 */ /* 0x080fe200078e0236 */
[----:B------:R-:W-:Y:S01]  /*8be0*/  SHF.R.S32.HI R3, RZ, 0x18, R94 ;  /* 0x00000018ff037819 */ /* 0x000fe2000001145e */
[----:B------:R-:W-:Y:S02]  /*8bf0*/  IMAD R59, R87, R72, R59 ;  /* 0x00000048573b7224 */ /* 0x000fe400078e023b */
[C---:B------:R-:W-:Y:S02]  /*8c00*/  IMAD R58, R70.reuse, R62, RZ ;  /* 0x0000003e463a7224 */ /* 0x040fe400078e02ff */
[----:B------:R-:W-:Y:S01]  /*8c10*/  IMAD R56, R5, R72, R56 ;  /* 0x0000004805387224 */ /* 0x000fe200078e0238 */
[----:B------:R-:W-:Y:S01]  /*8c20*/  I2IP.S8.S32.SAT R54, R59, R54, RZ ;  /* 0x000000363b367239 */ /* 0x000fe200000014ff */
[----:B------:R-:W-:Y:S01]  /*8c30*/  IMAD R63, R70, R63, RZ ;  /* 0x0000003f463f7224 */ /* 0x000fe200078e02ff */
[----:B------:R-:W-:Y:S01]  /*8c40*/  MOV R5, R93 ;  /* 0x0000005d00057202 */ /* 0x000fe20000000f00 */
[----:B------:R-:W-:Y:S01]  /*8c50*/  IMAD R57, R0, R72, R57 ;  /* 0x0000004800397224 */ /* 0x000fe200078e0239 */
[----:B------:R-:W-:Y:S01]  /*8c60*/  SHF.R.S32.HI R0, RZ, 0x18, R92 ;  /* 0x00000018ff007819 */ /* 0x000fe2000001145c */
[----:B------:R-:W-:Y:S01]  /*8c70*/  IMAD R60, R70, R64, RZ ;  /* 0x00000040463c7224 */ /* 0x000fe200078e02ff */
[----:B------:R-:W-:Y:S01]  /*8c80*/  I2IP.S8.S32.SAT R49, R53, R52, R54 ;  /* 0x0000003435317239 */ /* 0x000fe20000001436 */
[-C--:B------:R-:W-:Y:S01]  /*8c90*/  IMAD R58, R3, R72.reuse, R58 ;  /* 0x00000048033a7224 */ /* 0x080fe200078e023a */
        /* <DEDUP_REMOVED lines=22> */
[----:B------:R-:W-:Y:S02]  /*8e00*/  UIADD3 UR9, UPT, UPT, UR49, 0x40, URZ ;  /* 0x0000004031097890 */ /* 0x000fe4000fffe0ff */
[----:B------:R-:W-:Y:S01]  /*8e10*/  UIADD3 UR8, UPT, UPT, UR44, 0x6200, URZ ;  /* 0x000062002c087890 */ /* 0x000fe2000fffe0ff */
[----:B------:R-:W-:Y:S01]  /*8e20*/  UMOV UR10, UR50 ;  /* 0x00000032000a7c82 */ /* 0x000fe20008000000 */
[----:B------:R-:W-:Y:S01]  /*8e30*/  UMOV UR11, UR36 ;  /* 0x00000024000b7c82 */ /* 0x000fe20008000000 */
[----:B--2---:R-:W-:Y:S04]  /*8e40*/  UIADD3 UR4, UP0, UPT, UR6, 0x680, URZ ;  /* 0x0000068006047890 */ /* 0x004fe8000ff1e0ff */
[----:B------:R-:W-:Y:S09]  /*8e50*/  UIADD3.X UR5, UPT, UPT, URZ, UR7, URZ, UP0, !UPT ;  /* 0x00000007ff057290 */ /* 0x000ff200087fe4ff */
[----:B------:R2:W-:Y:S01]  /*8e60*/  UTMASTG.3D [UR8], [UR4] ;  /* 0x00000008040073b5 */ /* 0x0005e20008010000 */
[----:B------:R0:W-:Y:S01]  /*8e70*/  UTMACMDFLUSH ;  /* 0x00000000000079b7 */ /* 0x0001e20000000000 */
[----:B--2---:R-:W-:Y:S04]  /*8e80*/  DEPBAR.LE SB0, 0x1 ;  /* 0x000080400000791a */ /* 0x004fe80000000000 */
.L_x_119:
[----:B------:R-:W-:Y:S05]  /*8e90*/  BSYNC.RECONVERGENT B0 ;  /* 0x0000000000007941 */ /* 0x000fea0003800200 */
.L_x_118:
[----:B------:R-:W-:Y:S01]  /*8ea0*/  R2UR UR4, R147 ;  /* 0x00000000930472ca */ /* 0x000fe200000e0000 */
[----:B------:R-:W-:Y:S01]  /*8eb0*/  BAR.SYNC.DEFER_BLOCKING 0x1, 0x80 ;  /* 0x0042000000007b1d */ /* 0x000fe20000010000 */
[----:B------:R-:W-:Y:S01]  /*8ec0*/  ISETP.NE.AND P0, PT, R149, 0x2, PT ;  /* 0x000000029500780c */ /* 0x000fe20003f05270 */
[----:B------:R-:W-:Y:S01]  /*8ed0*/  UISETP.NE.AND UP0, UPT, UR46, URZ, UPT ;  /* 0x000000ff2e00728c */ /* 0x000fe2000bf05270 */
[----:B------:R-:W-:Y:S01]  /*8ee0*/  ISETP.NE.AND P1, PT, R68, 0x4, PT ;  /* 0x000000044400780c */ /* 0x000fe20003f25270 */
[----:B------:R-:W-:Y:S01]  /*8ef0*/  UIADD3 UR20, UPT, UPT, UR37, UR63, URZ ;  /* 0x0000003f25147290 */ /* 0x000fe2000fffe0ff */
[----:B------:R-:W-:Y:S02]  /*8f00*/  SEL R3, RZ, 0x1, P0 ;  /* 0x00000001ff037807 */ /* 0x000fe40000000000 */
[----:B------:R-:W-:Y:S02]  /*8f10*/  SEL R0, RZ, 0x1, P1 ;  /* 0x00000001ff007807 */ /* 0x000fe40000800000 */
[----:B------:R-:W-:Y:S02]  /*8f20*/  LOP3.LUT R152, R152, R3, RZ, 0x3c, !PT ;  /* 0x0000000398987212 */ /* 0x000fe400078e3cff */
[----:B------:R-:W-:Y:S01]  /*8f30*/  LOP3.LUT R153, R153, R0, RZ, 0x3c, !PT ;  /* 0x0000000099997212 */ /* 0x000fe200078e3cff */
[----:B------:R-:W-:Y:S01]  /*8f40*/  UIADD3 UR16, UPT, UPT, UR38, UR4, URZ ;  /* 0x0000000426107290 */ /* 0x000fe2000fffe0ff */
[----:B------:R-:W-:Y:S02]  /*8f50*/  SEL R149, R149, RZ, P0 ;  /* 0x000000ff95957207 */ /* 0x000fe40000000000 */
[----:B------:R-:W-:Y:S01]  /*8f60*/  SEL R68, R68, RZ, P1 ;  /* 0x000000ff44447207 */ /* 0x000fe20000800000 */
[----:B------:R-:W-:Y:S01]  /*8f70*/  UMOV UR36, UR59 ;  /* 0x0000003b00247c82 */ /* 0x000fe20008000000 */
[----:B------:R-:W-:Y:S07]  /*8f80*/  BRA.U UP0, `(.L_x_120) ;  /* 0xffffffc500247547 */ /* 0x000fee000b83ffff */
[----:B------:R-:W-:Y:S05]  /*8f90*/  EXIT ;  /* 0x000000000000794d */ /* 0x000fea0003800000 */
.L_x_25:
[----:B--2---:R2:W3:Y:S02]  /*8fa0*/  SYNCS.PHASECHK.TRANS64.TRYWAIT P0, [R3+URZ+0x160], R2 ;  /* 0x00016002030075a7 */ /* 0x0044e400080011ff */
[----:B---3--:R-:W-:Y:S05]  /*8fb0*/  @!P0 NANOSLEEP.SYNCS 0x989680 ;  /* 0x009896800000895d */ /* 0x008fea0003900000 */
[----:B------:R-:W3:Y:S02]  /*8fc0*/  @!P0 SYNCS.PHASECHK.TRANS64 P0, [R3+URZ+0x160], R2 ;  /* 0x00016002030085a7 */ /* 0x000ee400080010ff */
[----:B---3--:R-:W-:Y:S05]  /*8fd0*/  @!P0 BRA `(.L_x_25) ;  /* 0xfffffffc00f08947 */ /* 0x008fea000383ffff */
[----:B------:R-:W-:Y:S05]  /*8fe0*/  BRA `(.L_x_121) ;  /* 0xffffff8800c07947 */ /* 0x000fea000383ffff */
.L_x_28:
[----:B-1----:R-:W-:-:S07]  /*8ff0*/  MOV R0, UR33 ;  /* 0x0000002100007c02 */ /* 0x002fce0008000f00 */
.L_x_122:
[----:B-1----:R1:W2:Y:S02]  /*9000*/  SYNCS.PHASECHK.TRANS64.TRYWAIT P0, [R0+URZ+0x60], R3 ;  /* 0x00006003000075a7 */ /* 0x0022a400080011ff */
[----:B--2---:R-:W-:Y:S05]  /*9010*/  @!P0 NANOSLEEP.SYNCS 0x989680 ;  /* 0x009896800000895d */ /* 0x004fea0003900000 */
[----:B------:R-:W2:Y:S02]  /*9020*/  @!P0 SYNCS.PHASECHK.TRANS64 P0, [R0+URZ+0x60], R3 ;  /* 0x00006003000085a7 */ /* 0x000ea400080010ff */
[----:B--2---:R-:W-:Y:S05]  /*9030*/  @!P0 BRA `(.L_x_122) ;  /* 0xfffffffc00f08947 */ /* 0x004fea000383ffff */
[----:B------:R-:W-:Y:S05]  /*9040*/  BRA `(.L_x_27) ;  /* 0xffffff8c00087947 */ /* 0x000fea000383ffff */
.L_x_35:
[----:B-1----:R-:W-:-:S07]  /*9050*/  MOV R0, UR17 ;  /* 0x0000001100007c02 */ /* 0x002fce0008000f00 */
.L_x_123:
[----:B-1----:R1:W2:Y:S02]  /*9060*/  SYNCS.PHASECHK.TRANS64.TRYWAIT P0, [R0+URZ+0x60], R3 ;  /* 0x00006003000075a7 */ /* 0x0022a400080011ff */
[----:B--2---:R-:W-:Y:S05]  /*9070*/  @!P0 NANOSLEEP.SYNCS 0x989680 ;  /* 0x009896800000895d */ /* 0x004fea0003900000 */
[----:B------:R-:W2:Y:S02]  /*9080*/  @!P0 SYNCS.PHASECHK.TRANS64 P0, [R0+URZ+0x60], R3 ;  /* 0x00006003000085a7 */ /* 0x000ea400080010ff */
[----:B--2---:R-:W-:Y:S05]  /*9090*/  @!P0 BRA `(.L_x_123) ;  /* 0xfffffffc00f08947 */ /* 0x004fea000383ffff */
[----:B------:R-:W-:Y:S05]  /*90a0*/  BRA `(.L_x_34) ;  /* 0xffffff8c00c47947 */ /* 0x000fea000383ffff */
.L_x_40:
[----:B-1----:R1:W2:Y:S02]  /*90b0*/  SYNCS.PHASECHK.TRANS64.TRYWAIT P0, [R3+URZ+0xf0], R0 ;  /* 0x0000f000030075a7 */ /* 0x0022a400080011ff */
[----:B--2---:R-:W-:Y:S05]  /*90c0*/  @!P0 NANOSLEEP.SYNCS 0x989680 ;  /* 0x009896800000895d */ /* 0x004fea0003900000 */
[----:B------:R-:W2:Y:S02]  /*90d0*/  @!P0 SYNCS.PHASECHK.TRANS64 P0, [R3+URZ+0xf0], R0 ;  /* 0x0000f000030085a7 */ /* 0x000ea400080010ff */
[----:B--2---:R-:W-:Y:S05]  /*90e0*/  @!P0 BRA `(.L_x_40) ;  /* 0xfffffffc00f08947 */ /* 0x004fea000383ffff */
[----:B------:R-:W-:Y:S05]  /*90f0*/  BRA `(.L_x_124) ;  /* 0xffffff9000687947 */ /* 0x000fea000383ffff */
.L_x_44:
[----:B-1----:R-:W-:-:S07]  /*9100*/  MOV R0, UR4 ;  /* 0x0000000400007c02 */ /* 0x002fce0008000f00 */
.L_x_125:
[----:B-1----:R1:W2:Y:S02]  /*9110*/  SYNCS.PHASECHK.TRANS64.TRYWAIT P0, [R0+URZ], R3 ;  /* 0x00000003000075a7 */ /* 0x0022a400080011ff */
[----:B--2---:R-:W-:Y:S05]  /*9120*/  @!P0 NANOSLEEP.SYNCS 0x989680 ;  /* 0x009896800000895d */ /* 0x004fea0003900000 */
[----:B------:R-:W2:Y:S02]  /*9130*/  @!P0 SYNCS.PHASECHK.TRANS64 P0, [R0+URZ], R3 ;  /* 0x00000003000085a7 */ /* 0x000ea400080010ff */
[----:B--2---:R-:W-:Y:S05]  /*9140*/  @!P0 BRA `(.L_x_125) ;  /* 0xfffffffc00f08947 */ /* 0x004fea000383ffff */
[----:B------:R-:W-:Y:S05]  /*9150*/  BRA `(.L_x_126) ;  /* 0xffffff9800107947 */ /* 0x000fea000383ffff */
.L_x_45:
[----:B------:R-:W-:-:S07]  /*9160*/  MOV R0, UR5 ;  /* 0x0000000500007c02 */ /* 0x000fce0008000f00 */
.L_x_127:
[----:B-1----:R1:W2:Y:S02]  /*9170*/  SYNCS.PHASECHK.TRANS64.TRYWAIT P0, [R0+URZ], R3 ;  /* 0x00000003000075a7 */ /* 0x0022a400080011ff */
[----:B--2---:R-:W-:Y:S05]  /*9180*/  @!P0 NANOSLEEP.SYNCS 0x989680 ;  /* 0x009896800000895d */ /* 0x004fea0003900000 */
[----:B------:R-:W2:Y:S02]  /*9190*/  @!P0 SYNCS.PHASECHK.TRANS64 P0, [R0+URZ], R3 ;  /* 0x00000003000085a7 */ /* 0x000ea400080010ff */
[----:B--2---:R-:W-:Y:S05]  /*91a0*/  @!P0 BRA `(.L_x_127) ;  /* 0xfffffffc00f08947 */ /* 0x004fea000383ffff */
[----:B------:R-:W-:Y:S05]  /*91b0*/  BRA `(.L_x_128) ;  /* 0xffffff98001c7947 */ /* 0x000fea000383ffff */
.L_x_46:
[----:B------:R-:W-:-:S07]  /*91c0*/  MOV R0, UR5 ;  /* 0x0000000500007c02 */ /* 0x000fce0008000f00 */
.L_x_129:
[----:B-1----:R1:W2:Y:S02]  /*91d0*/  SYNCS.PHASECHK.TRANS64.TRYWAIT P0, [R0+URZ], R3 ;  /* 0x00000003000075a7 */ /* 0x0022a400080011ff */
[----:B--2---:R-:W-:Y:S05]  /*91e0*/  @!P0 NANOSLEEP.SYNCS 0x989680 ;  /* 0x009896800000895d */ /* 0x004fea0003900000 */
[----:B------:R-:W2:Y:S02]  /*91f0*/  @!P0 SYNCS.PHASECHK.TRANS64 P0, [R0+URZ], R3 ;  /* 0x00000003000085a7 */ /* 0x000ea400080010ff */
[----:B--2---:R-:W-:Y:S05]  /*9200*/  @!P0 BRA `(.L_x_129) ;  /* 0xfffffffc00f08947 */ /* 0x004fea000383ffff */
[----:B------:R-:W-:Y:S05]  /*9210*/  BRA `(.L_x_130) ;  /* 0xffffff9800287947 */ /* 0x000fea000383ffff */
.L_x_47:
[----:B------:R-:W-:-:S07]  /*9220*/  MOV R0, UR5 ;  /* 0x0000000500007c02 */ /* 0x000fce0008000f00 */
.L_x_131:
[----:B-1----:R1:W2:Y:S02]  /*9230*/  SYNCS.PHASECHK.TRANS64.TRYWAIT P0, [R0+URZ], R3 ;  /* 0x00000003000075a7 */ /* 0x0022a400080011ff */
[----:B--2---:R-:W-:Y:S05]  /*9240*/  @!P0 NANOSLEEP.SYNCS 0x989680 ;  /* 0x009896800000895d */ /* 0x004fea0003900000 */
[----:B------:R-:W2:Y:S02]  /*9250*/  @!P0 SYNCS.PHASECHK.TRANS64 P0, [R0+URZ], R3 ;  /* 0x00000003000085a7 */ /* 0x000ea400080010ff */
[----:B--2---:R-:W-:Y:S05]  /*9260*/  @!P0 BRA `(.L_x_131) ;  /* 0xfffffffc00f08947 */ /* 0x004fea000383ffff */
[----:B------:R-:W-:Y:S05]  /*9270*/  BRA `(.L_x_132) ;  /* 0xffffff9800347947 */ /* 0x000fea000383ffff */
.L_x_48:
[----:B------:R-:W-:-:S07]  /*9280*/  MOV R0, UR5 ;  /* 0x0000000500007c02 */ /* 0x000fce0008000f00 */
.L_x_133:
[----:B-1----:R1:W2:Y:S02]  /*9290*/  SYNCS.PHASECHK.TRANS64.TRYWAIT P0, [R0+URZ], R3 ;  /* 0x00000003000075a7 */ /* 0x0022a400080011ff */
[----:B--2---:R-:W-:Y:S05]  /*92a0*/  @!P0 NANOSLEEP.SYNCS 0x989680 ;  /* 0x009896800000895d */ /* 0x004fea0003900000 */
[----:B------:R-:W2:Y:S02]  /*92b0*/  @!P0 SYNCS.PHASECHK.TRANS64 P0, [R0+URZ], R3 ;  /* 0x00000003000085a7 */ /* 0x000ea400080010ff */
[----:B--2---:R-:W-:Y:S05]  /*92c0*/  @!P0 BRA `(.L_x_133) ;  /* 0xfffffffc00f08947 */ /* 0x004fea000383ffff */
[----:B------:R-:W-:Y:S05]  /*92d0*/  BRA `(.L_x_134) ;  /* 0xffffff9800407947 */ /* 0x000fea000383ffff */
.L_x_49:
[----:B------:R-:W-:-:S07]  /*92e0*/  MOV R0, UR5 ;  /* 0x0000000500007c02 */ /* 0x000fce0008000f00 */
.L_x_135:
[----:B-1----:R1:W2:Y:S02]  /*92f0*/  SYNCS.PHASECHK.TRANS64.TRYWAIT P0, [R0+URZ], R3 ;  /* 0x00000003000075a7 */ /* 0x0022a400080011ff */
[----:B--2---:R-:W-:Y:S05]  /*9300*/  @!P0 NANOSLEEP.SYNCS 0x989680 ;  /* 0x009896800000895d */ /* 0x004fea0003900000 */
[----:B------:R-:W2:Y:S02]  /*9310*/  @!P0 SYNCS.PHASECHK.TRANS64 P0, [R0+URZ], R3 ;  /* 0x00000003000085a7 */ /* 0x000ea400080010ff */
[----:B--2---:R-:W-:Y:S05]  /*9320*/  @!P0 BRA `(.L_x_135) ;  /* 0xfffffffc00f08947 */ /* 0x004fea000383ffff */
[----:B------:R-:W-:Y:S05]  /*9330*/  BRA `(.L_x_136) ;  /* 0xffffff98004c7947 */ /* 0x000fea000383ffff */
.L_x_50:
[----:B------:R-:W-:-:S07]  /*9340*/  MOV R0, UR5 ;  /* 0x0000000500007c02 */ /* 0x000fce0008000f00 */
.L_x_137:
[----:B-1----:R1:W2:Y:S02]  /*9350*/  SYNCS.PHASECHK.TRANS64.TRYWAIT P0, [R0+URZ], R3 ;  /* 0x00000003000075a7 */ /* 0x0022a400080011ff */
[----:B--2---:R-:W-:Y:S05]  /*9360*/  @!P0 NANOSLEEP.SYNCS 0x989680 ;  /* 0x009896800000895d */ /* 0x004fea0003900000 */
[----:B------:R-:W2:Y:S02]  /*9370*/  @!P0 SYNCS.PHASECHK.TRANS64 P0, [R0+URZ], R3 ;  /* 0x00000003000085a7 */ /* 0x000ea400080010ff */
[----:B--2---:R-:W-:Y:S05]  /*9380*/  @!P0 BRA `(.L_x_137) ;  /* 0xfffffffc00f08947 */ /* 0x004fea000383ffff */
[----:B------:R-:W-:Y:S05]  /*9390*/  BRA `(.L_x_138) ;  /* 0xffffff9800587947 */ /* 0x000fea000383ffff */
.L_x_51:
[----:B------:R-:W-:-:S07]  /*93a0*/  MOV R0, UR5 ;  /* 0x0000000500007c02 */ /* 0x000fce0008000f00 */
.L_x_139:
[----:B-1----:R1:W2:Y:S02]  /*93b0*/  SYNCS.PHASECHK.TRANS64.TRYWAIT P0, [R0+URZ], R3 ;  /* 0x00000003000075a7 */ /* 0x0022a400080011ff */
[----:B--2---:R-:W-:Y:S05]  /*93c0*/  @!P0 NANOSLEEP.SYNCS 0x989680 ;  /* 0x009896800000895d */ /* 0x004fea0003900000 */
[----:B------:R-:W2:Y:S02]  /*93d0*/  @!P0 SYNCS.PHASECHK.TRANS64 P0, [R0+URZ], R3 ;  /* 0x00000003000085a7 */ /* 0x000ea400080010ff */
[----:B--2---:R-:W-:Y:S05]  /*93e0*/  @!P0 BRA `(.L_x_139) ;  /* 0xfffffffc00f08947 */ /* 0x004fea000383ffff */
[----:B------:R-:W-:Y:S05]  /*93f0*/  BRA `(.L_x_140) ;  /* 0xffffff9800647947 */ /* 0x000fea000383ffff */
.L_x_52:
[----:B------:R-:W-:-:S07]  /*9400*/  MOV R0, UR5 ;  /* 0x0000000500007c02 */ /* 0x000fce0008000f00 */
.L_x_141:
[----:B-1----:R1:W2:Y:S02]  /*9410*/  SYNCS.PHASECHK.TRANS64.TRYWAIT P0, [R0+URZ], R3 ;  /* 0x00000003000075a7 */ /* 0x0022a400080011ff */
[----:B--2---:R-:W-:Y:S05]  /*9420*/  @!P0 NANOSLEEP.SYNCS 0x989680 ;  /* 0x009896800000895d */ /* 0x004fea0003900000 */
[----:B------:R-:W2:Y:S02]  /*9430*/  @!P0 SYNCS.PHASECHK.TRANS64 P0, [R0+URZ], R3 ;  /* 0x00000003000085a7 */ /* 0x000ea400080010ff */
[----:B--2---:R-:W-:Y:S05]  /*9440*/  @!P0 BRA `(.L_x_141) ;  /* 0xfffffffc00f08947 */ /* 0x004fea000383ffff */
[----:B------:R-:W-:Y:S05]  /*9450*/  BRA `(.L_x_142) ;  /* 0xffffff9800707947 */ /* 0x000fea000383ffff */
.L_x_53:
[----:B------:R-:W-:-:S07]  /*9460*/  MOV R0, UR5 ;  /* 0x0000000500007c02 */ /* 0x000fce0008000f00 */
.L_x_143:
[----:B-1----:R1:W2:Y:S02]  /*9470*/  SYNCS.PHASECHK.TRANS64.TRYWAIT P0, [R0+URZ], R3 ;  /* 0x00000003000075a7 */ /* 0x0022a400080011ff */
[----:B--2---:R-:W-:Y:S05]  /*9480*/  @!P0 NANOSLEEP.SYNCS 0x989680 ;  /* 0x009896800000895d */ /* 0x004fea0003900000 */
[----:B------:R-:W2:Y:S02]  /*9490*/  @!P0 SYNCS.PHASECHK.TRANS64 P0, [R0+URZ], R3 ;  /* 0x00000003000085a7 */ /* 0x000ea400080010ff */
[----:B--2---:R-:W-:Y:S05]  /*94a0*/  @!P0 BRA `(.L_x_143) ;  /* 0xfffffffc00f08947 */ /* 0x004fea000383ffff */
[----:B------:R-:W-:Y:S05]  /*94b0*/  BRA `(.L_x_144) ;  /* 0xffffff98007c7947 */ /* 0x000fea000383ffff */
.L_x_54:
[----:B------:R-:W-:-:S07]  /*94c0*/  MOV R0, UR5 ;  /* 0x0000000500007c02 */ /* 0x000fce0008000f00 */
.L_x_145:
[----:B-1----:R1:W2:Y:S02]  /*94d0*/  SYNCS.PHASECHK.TRANS64.TRYWAIT P0, [R0+URZ], R3 ;  /* 0x00000003000075a7 */ /* 0x0022a400080011ff */
[----:B--2---:R-:W-:Y:S05]  /*94e0*/  @!P0 NANOSLEEP.SYNCS 0x989680 ;  /* 0x009896800000895d */ /* 0x004fea0003900000 */
[----:B------:R-:W2:Y:S02]  /*94f0*/  @!P0 SYNCS.PHASECHK.TRANS64 P0, [R0+URZ], R3 ;  /* 0x00000003000085a7 */ /* 0x000ea400080010ff */
[----:B--2---:R-:W-:Y:S05]  /*9500*/  @!P0 BRA `(.L_x_145) ;  /* 0xfffffffc00f08947 */ /* 0x004fea000383ffff */
[----:B------:R-:W-:Y:S05]  /*9510*/  BRA `(.L_x_146) ;  /* 0xffffff9800887947 */ /* 0x000fea000383ffff */
.L_x_57:
[----:B-1----:R1:W2:Y:S02]  /*9520*/  SYNCS.PHASECHK.TRANS64.TRYWAIT P0, [R2+URZ+0x150], R5 ;  /* 0x00015005020075a7 */ /* 0x0022a400080011ff */
[----:B--2---:R-:W-:Y:S05]  /*9530*/  @!P0 NANOSLEEP.SYNCS 0x989680 ;  /* 0x009896800000895d */ /* 0x004fea0003900000 */
[----:B------:R-:W2:Y:S02]  /*9540*/  @!P0 SYNCS.PHASECHK.TRANS64 P0, [R2+URZ+0x150], R5 ;  /* 0x00015005020085a7 */ /* 0x000ea400080010ff */
[----:B--2---:R-:W-:Y:S05]  /*9550*/  @!P0 BRA `(.L_x_57) ;  /* 0xfffffffc00f08947 */ /* 0x004fea000383ffff */
[----:B------:R-:W-:Y:S05]  /*9560*/  BRA `(.L_x_147) ;  /* 0xffffff9800e47947 */ /* 0x000fea000383ffff */
.L_x_58:
[----:B------:R-:W-:-:S07]  /*9570*/  MOV R2, UR4 ;  /* 0x0000000400027c02 */ /* 0x000fce0008000f00 */
.L_x_148:
[----:B-1----:R1:W2:Y:S02]  /*9580*/  SYNCS.PHASECHK.TRANS64.TRYWAIT P0, [R2+URZ+0x100], R5 ;  /* 0x00010005020075a7 */ /* 0x0022a400080011ff */
[----:B--2---:R-:W-:Y:S05]  /*9590*/  @!P0 NANOSLEEP.SYNCS 0x989680 ;  /* 0x009896800000895d */ /* 0x004fea0003900000 */
[----:B------:R-:W2:Y:S02]  /*95a0*/  @!P0 SYNCS.PHASECHK.TRANS64 P0, [R2+URZ+0x100], R5 ;  /* 0x00010005020085a7 */ /* 0x000ea400080010ff */
[----:B--2---:R-:W-:Y:S05]  /*95b0*/  @!P0 BRA `(.L_x_148) ;  /* 0xfffffffc00f08947 */ /* 0x004fea000383ffff */
[----:B------:R-:W-:Y:S05]  /*95c0*/  BRA `(.L_x_149) ;  /* 0xffffff9800f47947 */ /* 0x000fea000383ffff */
.L_x_59:
[----:B-1----:R1:W2:Y:S02]  /*95d0*/  SYNCS.PHASECHK.TRANS64.TRYWAIT P1, [R2+URZ+0xf0], R5 ;  /* 0x0000f005020075a7 */ /* 0x0022a400080211ff */
[----:B--2---:R-:W-:Y:S05]  /*95e0*/  @!P1 NANOSLEEP.SYNCS 0x989680 ;  /* 0x009896800000995d */ /* 0x004fea0003900000 */
[----:B------:R-:W2:Y:S02]  /*95f0*/  @!P1 SYNCS.PHASECHK.TRANS64 P1, [R2+URZ+0xf0], R5 ;  /* 0x0000f005020095a7 */ /* 0x000ea400080210ff */
[----:B--2---:R-:W-:Y:S05]  /*9600*/  @!P1 BRA `(.L_x_59) ;  /* 0xfffffffc00f09947 */ /* 0x004fea000383ffff */
[----:B------:R-:W-:Y:S05]  /*9610*/  BRA `(.L_x_150) ;  /* 0xffffff9c00247947 */ /* 0x000fea000383ffff */
.L_x_62:
[----:B------:R-:W-:-:S07]  /*9620*/  MOV R0, UR4 ;  /* 0x0000000400007c02 */ /* 0x000fce0008000f00 */
.L_x_151:
[----:B-1----:R1:W2:Y:S02]  /*9630*/  SYNCS.PHASECHK.TRANS64.TRYWAIT P0, [R0+URZ+0x100], R3 ;  /* 0x00010003000075a7 */ /* 0x0022a400080011ff */
[----:B--2---:R-:W-:Y:S05]  /*9640*/  @!P0 NANOSLEEP.SYNCS 0x989680 ;  /* 0x009896800000895d */ /* 0x004fea0003900000 */
[----:B------:R-:W2:Y:S02]  /*9650*/  @!P0 SYNCS.PHASECHK.TRANS64 P0, [R0+URZ+0x100], R3 ;  /* 0x00010003000085a7 */ /* 0x000ea400080010ff */
[----:B--2---:R-:W-:Y:S05]  /*9660*/  @!P0 BRA `(.L_x_151) ;  /* 0xfffffffc00f08947 */ /* 0x004fea000383ffff */
[----:B------:R-:W-:Y:S05]  /*9670*/  BRA `(.L_x_61) ;  /* 0xffffff9c00787947 */ /* 0x000fea000383ffff */
.L_x_69:
[----:B-1----:R1:W2:Y:S02]  /*9680*/  SYNCS.PHASECHK.TRANS64.TRYWAIT P1, [R0+URZ+0xf0], R5 ;  /* 0x0000f005000075a7 */ /* 0x0022a400080211ff */
[----:B--2---:R-:W-:Y:S05]  /*9690*/  @!P1 NANOSLEEP.SYNCS 0x989680 ;  /* 0x009896800000995d */ /* 0x004fea0003900000 */
[----:B------:R-:W2:Y:S02]  /*96a0*/  @!P1 SYNCS.PHASECHK.TRANS64 P1, [R0+URZ+0xf0], R5 ;  /* 0x0000f005000095a7 */ /* 0x000ea400080210ff */
[----:B--2---:R-:W-:Y:S05]  /*96b0*/  @!P1 BRA `(.L_x_69) ;  /* 0xfffffffc00f09947 */ /* 0x004fea000383ffff */
[----:B------:R-:W-:Y:S05]  /*96c0*/  BRA `(.L_x_152) ;  /* 0xffffffa000dc7947 */ /* 0x000fea000383ffff */
.L_x_70:
[----:B------:R-:W-:-:S07]  /*96d0*/  MOV R3, UR22 ;  /* 0x0000001600037c02 */ /* 0x000fce0008000f00 */
.L_x_153:
[----:B-1----:R1:W2:Y:S02]  /*96e0*/  SYNCS.PHASECHK.TRANS64.TRYWAIT P0, [R3+URZ+0x130], R0 ;  /* 0x00013000030075a7 */ /* 0x0022a400080011ff */
[----:B--2---:R-:W-:Y:S05]  /*96f0*/  @!P0 NANOSLEEP.SYNCS 0x989680 ;  /* 0x009896800000895d */ /* 0x004fea0003900000 */
[----:B------:R-:W2:Y:S02]  /*9700*/  @!P0 SYNCS.PHASECHK.TRANS64 P0, [R3+URZ+0x130], R0 ;  /* 0x00013000030085a7 */ /* 0x000ea400080010ff */
[----:B--2---:R-:W-:Y:S05]  /*9710*/  @!P0 BRA `(.L_x_153) ;  /* 0xfffffffc00f08947 */ /* 0x004fea000383ffff */
[----:B------:R-:W-:Y:S05]  /*9720*/  BRA `(.L_x_154) ;  /* 0xffffffa400147947 */ /* 0x000fea000383ffff */
.L_x_73:
[----:B------:R-:W-:Y:S07]  /*9730*/  MOV R0, UR5 ;  /* 0x0000000500007c02 */ /* 0x000fee0008000f00 */
.L_x_155:
[----:B-1----:R1:W2:Y:S02]  /*9740*/  SYNCS.PHASECHK.TRANS64.TRYWAIT P0, [R0+URZ], R3 ;  /* 0x00000003000075a7 */ /* 0x0022a400080011ff */
[----:B--2---:R-:W-:Y:S05]  /*9750*/  @!P0 NANOSLEEP.SYNCS 0x989680 ;  /* 0x009896800000895d */ /* 0x004fea0003900000 */
[----:B------:R-:W2:Y:S02]  /*9760*/  @!P0 SYNCS.PHASECHK.TRANS64 P0, [R0+URZ], R3 ;  /* 0x00000003000085a7 */ /* 0x000ea400080010ff */
[----:B--2---:R-:W-:Y:S05]  /*9770*/  @!P0 BRA `(.L_x_155) ;  /* 0xfffffffc00f08947 */ /* 0x004fea000383ffff */
[----:B------:R-:W-:Y:S05]  /*9780*/  BRA `(.L_x_72) ;  /* 0xffffffa400307947 */ /* 0x000fea000383ffff */
.L_x_76:
[----:B------:R-:W-:-:S07]  /*9790*/  MOV R0, UR4 ;  /* 0x0000000400007c02 */ /* 0x000fce0008000f00 */
.L_x_156:
[----:B--2---:R2:W4:Y:S02]  /*97a0*/  SYNCS.PHASECHK.TRANS64.TRYWAIT P0, [R0+URZ], R3 ;  /* 0x00000003000075a7 */ /* 0x00452400080011ff */
[----:B----4-:R-:W-:Y:S05]  /*97b0*/  @!P0 NANOSLEEP.SYNCS 0x989680 ;  /* 0x009896800000895d */ /* 0x010fea0003900000 */
[----:B------:R-:W4:Y:S02]  /*97c0*/  @!P0 SYNCS.PHASECHK.TRANS64 P0, [R0+URZ], R3 ;  /* 0x00000003000085a7 */ /* 0x000f2400080010ff */
[----:B----4-:R-:W-:Y:S05]  /*97d0*/  @!P0 BRA `(.L_x_156) ;  /* 0xfffffffc00f08947 */ /* 0x010fea000383ffff */
[----:B------:R-:W-:Y:S05]  /*97e0*/  BRA `(.L_x_157) ;  /* 0xffffffa400e47947 */ /* 0x000fea000383ffff */
.L_x_77:
[----:B------:R-:W-:-:S07]  /*97f0*/  MOV R0, UR5 ;  /* 0x0000000500007c02 */ /* 0x000fce0008000f00 */
.L_x_158:
[----:B-1----:R1:W2:Y:S02]  /*9800*/  SYNCS.PHASECHK.TRANS64.TRYWAIT P0, [R0+URZ], R3 ;  /* 0x00000003000075a7 */ /* 0x0022a400080011ff */
[----:B--2---:R-:W-:Y:S05]  /*9810*/  @!P0 NANOSLEEP.SYNCS 0x989680 ;  /* 0x009896800000895d */ /* 0x004fea0003900000 */
[----:B------:R-:W2:Y:S02]  /*9820*/  @!P0 SYNCS.PHASECHK.TRANS64 P0, [R0+URZ], R3 ;  /* 0x00000003000085a7 */ /* 0x000ea400080010ff */
[----:B--2---:R-:W-:Y:S05]  /*9830*/  @!P0 BRA `(.L_x_158) ;  /* 0xfffffffc00f08947 */ /* 0x004fea000383ffff */
[----:B------:R-:W-:Y:S05]  /*9840*/  BRA `(.L_x_159) ;  /* 0xffffffa400f07947 */ /* 0x000fea000383ffff */
.L_x_78:
[----:B------:R-:W-:-:S07]  /*9850*/  MOV R0, UR5 ;  /* 0x0000000500007c02 */ /* 0x000fce0008000f00 */
.L_x_160:
[----:B-1----:R1:W2:Y:S02]  /*9860*/  SYNCS.PHASECHK.TRANS64.TRYWAIT P0, [R0+URZ], R3 ;  /* 0x00000003000075a7 */ /* 0x0022a400080011ff */
[----:B--2---:R-:W-:Y:S05]  /*9870*/  @!P0 NANOSLEEP.SYNCS 0x989680 ;  /* 0x009896800000895d */ /* 0x004fea0003900000 */
[----:B------:R-:W2:Y:S02]  /*9880*/  @!P0 SYNCS.PHASECHK.TRANS64 P0, [R0+URZ], R3 ;  /* 0x00000003000085a7 */ /* 0x000ea400080010ff */
[----:B--2---:R-:W-:Y:S05]  /*9890*/  @!P0 BRA `(.L_x_160) ;  /* 0xfffffffc00f08947 */ /* 0x004fea000383ffff */
[----:B------:R-:W-:Y:S05]  /*98a0*/  BRA `(.L_x_161) ;  /* 0xffffffa400fc7947 */ /* 0x000fea000383ffff */
.L_x_79:
[----:B------:R-:W-:-:S07]  /*98b0*/  MOV R0, UR4 ;  /* 0x0000000400007c02 */ /* 0x000fce0008000f00 */
.L_x_162:
[----:B-1----:R1:W2:Y:S02]  /*98c0*/  SYNCS.PHASECHK.TRANS64.TRYWAIT P0, [R0+URZ], R3 ;  /* 0x00000003000075a7 */ /* 0x0022a400080011ff */
[----:B--2---:R-:W-:Y:S05]  /*98d0*/  @!P0 NANOSLEEP.SYNCS 0x989680 ;  /* 0x009896800000895d */ /* 0x004fea0003900000 */
[----:B------:R-:W2:Y:S02]  /*98e0*/  @!P0 SYNCS.PHASECHK.TRANS64 P0, [R0+URZ], R3 ;  /* 0x00000003000085a7 */ /* 0x000ea400080010ff */
[----:B--2---:R-:W-:Y:S05]  /*98f0*/  @!P0 BRA `(.L_x_162) ;  /* 0xfffffffc00f08947 */ /* 0x004fea000383ffff */
[----:B------:R-:W-:Y:S05]  /*9900*/  BRA `(.L_x_163) ;  /* 0xffffffa800087947 */ /* 0x000fea000383ffff */
.L_x_84:
[----:B--2---:R2:W3:Y:S02]  /*9910*/  SYNCS.PHASECHK.TRANS64.TRYWAIT P0, [R12+URZ+0xf0], R9 ;  /* 0x0000f0090c0075a7 */ /* 0x0044e400080011ff */
[----:B---3--:R-:W-:Y:S05]  /*9920*/  @!P0 NANOSLEEP.SYNCS 0x989680 ;  /* 0x009896800000895d */ /* 0x008fea0003900000 */
[----:B------:R-:W3:Y:S02]  /*9930*/  @!P0 SYNCS.PHASECHK.TRANS64 P0, [R12+URZ+0xf0], R9 ;  /* 0x0000f0090c0085a7 */ /* 0x000ee400080010ff */
[----:B---3--:R-:W-:Y:S05]  /*9940*/  @!P0 BRA `(.L_x_84) ;  /* 0xfffffffc00f08947 */ /* 0x008fea000383ffff */
[----:B------:R-:W-:Y:S05]  /*9950*/  BRA `(.L_x_164) ;  /* 0xffffffac00207947 */ /* 0x000fea000383ffff */
.L_x_87:
[----:B------:R-:W-:Y:S07]  /*9960*/  MOV R0, UR21 ;  /* 0x0000001500007c02 */ /* 0x000fee0008000f00 */
.L_x_165:
[----:B--2---:R2:W3:Y:S02]  /*9970*/  SYNCS.PHASECHK.TRANS64.TRYWAIT P2, [R0+URZ+0xe8], R11 ;  /* 0x0000e80b000075a7 */ /* 0x0044e400080411ff */
[----:B---3--:R-:W-:Y:S05]  /*9980*/  @!P2 NANOSLEEP.SYNCS 0x989680 ;  /* 0x009896800000a95d */ /* 0x008fea0003900000 */
[----:B------:R-:W3:Y:S02]  /*9990*/  @!P2 SYNCS.PHASECHK.TRANS64 P2, [R0+URZ+0xe8], R11 ;  /* 0x0000e80b0000a5a7 */ /* 0x000ee400080410ff */
[----:B---3--:R-:W-:Y:S05]  /*99a0*/  @!P2 BRA `(.L_x_165) ;  /* 0xfffffffc00f0a947 */ /* 0x008fea000383ffff */
[----:B------:R-:W-:Y:S05]  /*99b0*/  BRA `(.L_x_86) ;  /* 0xffffffb000887947 */ /* 0x000fea000383ffff */
.L_x_90:
[----:B--2---:R-:W-:Y:S07]  /*99c0*/  MOV R0, UR21 ;  /* 0x0000001500007c02 */ /* 0x004fee0008000f00 */
.L_x_166:
[----:B--2---:R2:W3:Y:S02]  /*99d0*/  SYNCS.PHASECHK.TRANS64.TRYWAIT P0, [R0+URZ+0xd0], R9 ;  /* 0x0000d009000075a7 */ /* 0x0044e400080011ff */
[----:B---3--:R-:W-:Y:S05]  /*99e0*/  @!P0 NANOSLEEP.SYNCS 0x989680 ;  /* 0x009896800000895d */ /* 0x008fea0003900000 */
[----:B------:R-:W3:Y:S02]  /*99f0*/  @!P0 SYNCS.PHASECHK.TRANS64 P0, [R0+URZ+0xd0], R9 ;  /* 0x0000d009000085a7 */ /* 0x000ee400080010ff */
[----:B---3--:R-:W-:Y:S05]  /*9a00*/  @!P0 BRA `(.L_x_166) ;  /* 0xfffffffc00f08947 */ /* 0x008fea000383ffff */
[----:B------:R-:W-:Y:S05]  /*9a10*/  BRA `(.L_x_167) ;  /* 0xffffffb000e47947 */ /* 0x000fea000383ffff */
.L_x_91:
[----:B------:R-:W-:Y:S07]  /*9a20*/  MOV R0, UR21 ;  /* 0x0000001500007c02 */ /* 0x000fee0008000f00 */
.L_x_168:
[----:B--2---:R2:W3:Y:S02]  /*9a30*/  SYNCS.PHASECHK.TRANS64.TRYWAIT P0, [R0+URZ+0xd8], R9 ;  /* 0x0000d809000075a7 */ /* 0x0044e400080011ff */
[----:B---3--:R-:W-:Y:S05]  /*9a40*/  @!P0 NANOSLEEP.SYNCS 0x989680 ;  /* 0x009896800000895d */ /* 0x008fea0003900000 */
[----:B------:R-:W3:Y:S02]  /*9a50*/  @!P0 SYNCS.PHASECHK.TRANS64 P0, [R0+URZ+0xd8], R9 ;  /* 0x0000d809000085a7 */ /* 0x000ee400080010ff */
[----:B---3--:R-:W-:Y:S05]  /*9a60*/  @!P0 BRA `(.L_x_168) ;  /* 0xfffffffc00f08947 */ /* 0x008fea000383ffff */
[----:B------:R-:W-:Y:S05]  /*9a70*/  BRA `(.L_x_169) ;  /* 0xffffffb400207947 */ /* 0x000fea000383ffff */
.L_x_93:
[----:B------:R-:W-:-:S07]  /*9a80*/  MOV R0, UR21 ;  /* 0x0000001500007c02 */ /* 0x000fce0008000f00 */
.L_x_170:
[----:B---3--:R3:W4:Y:S02]  /*9a90*/  SYNCS.PHASECHK.TRANS64.TRYWAIT P0, [R0+URZ+0xd0], R3 ;  /* 0x0000d003000075a7 */ /* 0x00872400080011ff */
[----:B----4-:R-:W-:Y:S05]  /*9aa0*/  @!P0 NANOSLEEP.SYNCS 0x989680 ;  /* 0x009896800000895d */ /* 0x010fea0003900000 */
[----:B------:R-:W4:Y:S02]  /*9ab0*/  @!P0 SYNCS.PHASECHK.TRANS64 P0, [R0+URZ+0xd0], R3 ;  /* 0x0000d003000085a7 */ /* 0x000f2400080010ff */
[----:B----4-:R-:W-:Y:S05]  /*9ac0*/  @!P0 BRA `(.L_x_170) ;  /* 0xfffffffc00f08947 */ /* 0x010fea000383ffff */
[----:B------:R-:W-:Y:S05]  /*9ad0*/  BRA `(.L_x_171) ;  /* 0xffffffb400947947 */ /* 0x000fea000383ffff */
.L_x_95:
[----:B-1----:R1:W2:Y:S02]  /*9ae0*/  SYNCS.PHASECHK.TRANS64.TRYWAIT P0, [R3+URZ+0xf0], R0 ;  /* 0x0000f000030075a7 */ /* 0x0022a400080011ff */
[----:B--2---:R-:W-:Y:S05]  /*9af0*/  @!P0 NANOSLEEP.SYNCS 0x989680 ;  /* 0x009896800000895d */ /* 0x004fea0003900000 */
[----:B------:R-:W2:Y:S02]  /*9b00*/  @!P0 SYNCS.PHASECHK.TRANS64 P0, [R3+URZ+0xf0], R0 ;  /* 0x0000f000030085a7 */ /* 0x000ea400080010ff */
[----:B--2---:R-:W-:Y:S05]  /*9b10*/  @!P0 BRA `(.L_x_95) ;  /* 0xfffffffc00f08947 */ /* 0x004fea000383ffff */
[----:B------:R-:W-:Y:S05]  /*9b20*/  BRA `(.L_x_172) ;  /* 0xffffffb800507947 */ /* 0x000fea000383ffff */
.L_x_106:
[----:B-1----:R1:W2:Y:S02]  /*9b30*/  SYNCS.PHASECHK.TRANS64.TRYWAIT P1, [R3+URZ+0xc0], R0 ;  /* 0x0000c000030075a7 */ /* 0x0022a400080211ff */
[----:B--2---:R-:W-:Y:S05]  /*9b40*/  @!P1 NANOSLEEP.SYNCS 0x989680 ;  /* 0x009896800000995d */ /* 0x004fea0003900000 */
[----:B------:R-:W2:Y:S02]  /*9b50*/  @!P1 SYNCS.PHASECHK.TRANS64 P1, [R3+URZ+0xc0], R0 ;  /* 0x0000c000030095a7 */ /* 0x000ea400080210ff */
[----:B--2---:R-:W-:Y:S05]  /*9b60*/  @!P1 BRA `(.L_x_106) ;  /* 0xfffffffc00f09947 */ /* 0x004fea000383ffff */
[----:B------:R-:W-:Y:S05]  /*9b70*/  BRA `(.L_x_105) ;  /* 0xffffffc400d07947 */ /* 0x000fea000383ffff */
.L_x_108:
[----:B----4-:R4:W1:Y:S02]  /*9b80*/  SYNCS.PHASECHK.TRANS64.TRYWAIT P0, [R78+URZ+0x110], R5 ;  /* 0x000110054e0075a7 */ /* 0x01086400080011ff */
[----:B-1----:R-:W-:Y:S05]  /*9b90*/  @!P0 NANOSLEEP.SYNCS 0x989680 ;  /* 0x009896800000895d */ /* 0x002fea0003900000 */
[----:B------:R-:W1:Y:S02]  /*9ba0*/  @!P0 SYNCS.PHASECHK.TRANS64 P0, [R78+URZ+0x110], R5 ;  /* 0x000110054e0085a7 */ /* 0x000e6400080010ff */
[----:B-1----:R-:W-:Y:S05]  /*9bb0*/  @!P0 BRA `(.L_x_108) ;  /* 0xfffffffc00f08947 */ /* 0x002fea000383ffff */
[----:B------:R-:W-:Y:S05]  /*9bc0*/  BRA `(.L_x_107) ;  /* 0xffffffc8002c7947 */ /* 0x000fea000383ffff */
.L_x_116:
[----:B--2---:R2:W3:Y:S02]  /*9bd0*/  SYNCS.PHASECHK.TRANS64.TRYWAIT P0, [R111+URZ+0xc0], R0 ;  /* 0x0000c0006f0075a7 */ /* 0x0044e400080011ff */
[----:B---3--:R-:W-:Y:S05]  /*9be0*/  @!P0 NANOSLEEP.SYNCS 0x989680 ;  /* 0x009896800000895d */ /* 0x008fea0003900000 */
[----:B------:R-:W3:Y:S02]  /*9bf0*/  @!P0 SYNCS.PHASECHK.TRANS64 P0, [R111+URZ+0xc0], R0 ;  /* 0x0000c0006f0085a7 */ /* 0x000ee400080010ff */
[----:B---3--:R-:W-:Y:S05]  /*9c00*/  @!P0 BRA `(.L_x_116) ;  /* 0xfffffffc00f08947 */ /* 0x008fea000383ffff */
[----:B------:R-:W-:Y:S05]  /*9c10*/  BRA `(.L_x_115) ;  /* 0xffffffdc00307947 */ /* 0x000fea000383ffff */
        .weak           $__internal_0_$__cuda_sm10x_tcgen05_guardrail_trap_col_being_dealloced_not_returned_by_alloc
        .type           $__internal_0_$__cuda_sm10x_tcgen05_guardrail_trap_col_being_dealloced_not_returned_by_alloc,@function
        .size           $__internal_0_$__cuda_sm10x_tcgen05_guardrail_trap_col_being_dealloced_not_returned_by_alloc,($__internal_1_$__cuda_sm10x_tcgen05_guardrail_trap_phase_invalid_during_alloc - $__internal_0_$__cuda_sm10x_tcgen05_guardrail_trap_col_being_dealloced_not_returned_by_alloc)
$__internal_0_$__cuda_sm10x_tcgen05_guardrail_trap_col_being_dealloced_not_returned_by_alloc:
[----:B------:R-:W-:Y:S05]  /*9c20*/  BPT.TRAP 0x1 ;  /* 0x000000040000795c */ /* 0x000fea0000300000 */
[----:B------:R-:W-:-:S04]  /*9c30*/  HFMA2 R3, -RZ, RZ, 0, 0 ;  /* 0x00000000ff037431 */ /* 0x000fc800000001ff */
[----:B------:R-:W-:Y:S05]  /*9c40*/  RET.REL.NODEC R2 `(_ZN7cutlass13device_kernelINS_4gemm6kernel13GemmUniversalIN4cute5tupleIJiiiiEEENS1_10collective13CollectiveMmaINS1_35MainloopSm100TmaUmmaWarpSpecializedILi12ELi2ELi4ENS5_IJNS4_1CILi1EEENSA_ILi8EEESB_EEEEENS5_IJNSA_ILi128EEESF_NSA_ILi64EEEEEEaNS5_IJlSB_lEEEaSI_NS4_8TiledMMAINS4_8MMA_AtomIJNS4_15SM100_MMA_S8_SSIaaiLi128ELi128ELNS4_4UMMA5MajorE0ELSN_0ELNSM_8SaturateE0EEEEEENS4_6LayoutINS5_IJSB_SB_SB_EEENS5_IJNSA_ILi0EEEST_ST_EEEEENS5_IJNS4_10UnderscoreESW_SW_EEEEENS4_23SM90_TMA_LOAD_MULTICASTENS4_14ComposedLayoutINS4_7SwizzleILi2ELi4ELi3EEENS4_18smem_ptr_flag_bitsILi8EEENSR_INS5_IJSC_SG_EEENS5_IJSG_SB_EEEEEEEvNS4_8identityENS4_13SM90_TMA_LOADES18_vS19_EENS_8epilogue10collective18CollectiveEpilogueINS1C_23Sm100TmaWarpSpecializedILi2ELi2ELi64ELb0ELb0EEEJSH_NS5_IJNSR_ISF_SB_EENSR_ISG_SB_EEEEEaSI_aSI_NS1C_6fusion15FusionCallbacksIS1G_NS1K_17LinearCombinationIaiaiLNS_15FloatRoundStyleE2EEESH_S1J_JEEENS4_5SM1004TMEM4LOAD26SM100_TMEM_LOAD_32dp32b64xES1A_S18_NS4_39AutoVectorizingCopyWithAssumedAlignmentILi128EEENS4_14SM90_TMA_STOREES18_S1V_S1V_EEEvvEEEEvNT_6ParamsE) ;  /* 0xffffff6002ec7950 */ /* 0x000fea0003c3ffff */
        .weak           $__internal_1_$__cuda_sm10x_tcgen05_guardrail_trap_phase_invalid_during_alloc
        .type           $__internal_1_$__cuda_sm10x_tcgen05_guardrail_trap_phase_invalid_during_alloc,@function
        .size           $__internal_1_$__cuda_sm10x_tcgen05_guardrail_trap_phase_invalid_during_alloc,($__internal_2_$__cuda_sm10x_tcgen05_guardrail_trap_unallocated_columns_being_dealloced - $__internal_1_$__cuda_sm10x_tcgen05_guardrail_trap_phase_invalid_during_alloc)
$__internal_1_$__cuda_sm10x_tcgen05_guardrail_trap_phase_invalid_during_alloc:
[----:B------:R-:W-:Y:S05]  /*9c50*/  BPT.TRAP 0x1 ;  /* 0x000000040000795c */ /* 0x000fea0000300000 */
[----:B------:R-:W-:-:S04]  /*9c60*/  MOV R5, 0x0 ;  /* 0x0000000000057802 */ /* 0x000fc80000000f00 */
[----:B------:R-:W-:Y:S05]  /*9c70*/  RET.REL.NODEC R4 `(_ZN7cutlass13device_kernelINS_4gemm6kernel13GemmUniversalIN4cute5tupleIJiiiiEEENS1_10collective13CollectiveMmaINS1_35MainloopSm100TmaUmmaWarpSpecializedILi12ELi2ELi4ENS5_IJNS4_1CILi1EEENSA_ILi8EEESB_EEEEENS5_IJNSA_ILi128EEESF_NSA_ILi64EEEEEEaNS5_IJlSB_lEEEaSI_NS4_8TiledMMAINS4_8MMA_AtomIJNS4_15SM100_MMA_S8_SSIaaiLi128ELi128ELNS4_4UMMA5MajorE0ELSN_0ELNSM_8SaturateE0EEEEEENS4_6LayoutINS5_IJSB_SB_SB_EEENS5_IJNSA_ILi0EEEST_ST_EEEEENS5_IJNS4_10UnderscoreESW_SW_EEEEENS4_23SM90_TMA_LOAD_MULTICASTENS4_14ComposedLayoutINS4_7SwizzleILi2ELi4ELi3EEENS4_18smem_ptr_flag_bitsILi8EEENSR_INS5_IJSC_SG_EEENS5_IJSG_SB_EEEEEEEvNS4_8identityENS4_13SM90_TMA_LOADES18_vS19_EENS_8epilogue10collective18CollectiveEpilogueINS1C_23Sm100TmaWarpSpecializedILi2ELi2ELi64ELb0ELb0EEEJSH_NS5_IJNSR_ISF_SB_EENSR_ISG_SB_EEEEEaSI_aSI_NS1C_6fusion15FusionCallbacksIS1G_NS1K_17LinearCombinationIaiaiLNS_15FloatRoundStyleE2EEESH_S1J_JEEENS4_5SM1004TMEM4LOAD26SM100_TMEM_LOAD_32dp32b64xES1A_S18_NS4_39AutoVectorizingCopyWithAssumedAlignmentILi128EEENS4_14SM90_TMA_STOREES18_S1V_S1V_EEEvvEEEEvNT_6ParamsE) ;  /* 0xffffff6004e07950 */ /* 0x000fea0003c3ffff */
        .weak           $__internal_2_$__cuda_sm10x_tcgen05_guardrail_trap_unallocated_columns_being_dealloced
        .type           $__internal_2_$__cuda_sm10x_tcgen05_guardrail_trap_unallocated_columns_being_dealloced,@function
        .size           $__internal_2_$__cuda_sm10x_tcgen05_guardrail_trap_unallocated_columns_being_dealloced,(.L_x_174 - $__internal_2_$__cuda_sm10x_tcgen05_guardrail_trap_unallocated_columns_being_dealloced)
$__internal_2_$__cuda_sm10x_tcgen05_guardrail_trap_unallocated_columns_being_dealloced:
[----:B------:R-:W-:Y:S05]  /*9c80*/  BPT.TRAP 0x1 ;  /* 0x000000040000795c */ /* 0x000fea0000300000 */
[----:B------:R-:W-:-:S04]  /*9c90*/  HFMA2 R3, -RZ, RZ, 0, 0 ;  /* 0x00000000ff037431 */ /* 0x000fc800000001ff */
[----:B------:R-:W-:Y:S05]  /*9ca0*/  RET.REL.NODEC R2 `(_ZN7cutlass13device_kernelINS_4gemm6kernel13GemmUniversalIN4cute5tupleIJiiiiEEENS1_10collective13CollectiveMmaINS1_35MainloopSm100TmaUmmaWarpSpecializedILi12ELi2ELi4ENS5_IJNS4_1CILi1EEENSA_ILi8EEESB_EEEEENS5_IJNSA_ILi128EEESF_NSA_ILi64EEEEEEaNS5_IJlSB_lEEEaSI_NS4_8TiledMMAINS4_8MMA_AtomIJNS4_15SM100_MMA_S8_SSIaaiLi128ELi128ELNS4_4UMMA5MajorE0ELSN_0ELNSM_8SaturateE0EEEEEENS4_6LayoutINS5_IJSB_SB_SB_EEENS5_IJNSA_ILi0EEEST_ST_EEEEENS5_IJNS4_10UnderscoreESW_SW_EEEEENS4_23SM90_TMA_LOAD_MULTICASTENS4_14ComposedLayoutINS4_7SwizzleILi2ELi4ELi3EEENS4_18smem_ptr_flag_bitsILi8EEENSR_INS5_IJSC_SG_EEENS5_IJSG_SB_EEEEEEEvNS4_8identityENS4_13SM90_TMA_LOADES18_vS19_EENS_8epilogue10collective18CollectiveEpilogueINS1C_23Sm100TmaWarpSpecializedILi2ELi2ELi64ELb0ELb0EEEJSH_NS5_IJNSR_ISF_SB_EENSR_ISG_SB_EEEEEaSI_aSI_NS1C_6fusion15FusionCallbacksIS1G_NS1K_17LinearCombinationIaiaiLNS_15FloatRoundStyleE2EEESH_S1J_JEEENS4_5SM1004TMEM4LOAD26SM100_TMEM_LOAD_32dp32b64xES1A_S18_NS4_39AutoVectorizingCopyWithAssumedAlignmentILi128EEENS4_14SM90_TMA_STOREES18_S1V_S1V_EEEvvEEEEvNT_6ParamsE) ;  /* 0xffffff6002d47950 */ /* 0x000fea0003c3ffff */
.L_x_173:
[----:B------:R-:W-:-:S00]  /*9cb0*/  BRA `(.L_x_173) ;  /* 0xfffffffc00fc7947 */ /* 0x000fc0000383ffff */
[----:B------:R-:W-:-:S00]  /*9cc0*/  NOP ;  /* 0x0000000000007918 */ /* 0x000fc00000000000 */
        /* <DEDUP_REMOVED lines=11> */
.L_x_174:


//--------------------- .nv.global.init           --------------------------
	.section	.nv.global.init,"aw",@progbits
.nv.global.init:
	.type		$str$27,@object
	.size		$str$27,($str$28 - $str$27)
$str$27:
        /*0000*/ 	.byte	0x28, 0x61, 0x64, 0x64, 0x72, 0x65, 0x73, 0x73, 0x20, 0x26, 0x20, 0x6d, 0x61, 0x73, 0x6b, 0x29
        /*0010*/ 	.byte	0x20, 0x3d, 0x3d, 0x20, 0x30, 0x00
	.type		$str$28,@object
	.size		$str$28,($str$26 - $str$28)
$str$28:
        /*0016*/ 	.byte	0x2f, 0x74, 0x6d, 0x70, 0x2f, 0x63, 0x75, 0x74, 0x6c, 0x61, 0x73, 0x73, 0x5f, 0x73, 0x77, 0x65
        /*0026*/ 	.byte	0x65, 0x70, 0x5f, 0x73, 0x72, 0x63, 0x2f, 0x69, 0x6e, 0x63, 0x6c, 0x75, 0x64, 0x65, 0x2f, 0x63
        /*0036*/ 	.byte	0x75, 0x74, 0x65, 0x2f, 0x70, 0x6f, 0x69, 0x6e, 0x74, 0x65, 0x72, 0x5f, 0x66, 0x6c, 0x61, 0x67
        /*0046*/ 	.byte	0x67, 0x65, 0x64, 0x2e, 0x68, 0x70, 0x70, 0x00
	.type		$str$26,@object
	.size		$str$26,($str$25 - $str$26)
$str$26:
        /*004e*/ 	.byte	0x2f, 0x74, 0x6d, 0x70, 0x2f, 0x63, 0x75, 0x74, 0x6c, 0x61, 0x73, 0x73, 0x5f, 0x73, 0x77, 0x65
        /*005e*/ 	.byte	0x65, 0x70, 0x5f, 0x73, 0x72, 0x63, 0x2f, 0x69, 0x6e, 0x63, 0x6c, 0x75, 0x64, 0x65, 0x2f, 0x63
        /*006e*/ 	.byte	0x75, 0x74, 0x65, 0x2f, 0x61, 0x74, 0x6f, 0x6d, 0x2f, 0x63, 0x6f, 0x70, 0x79, 0x5f, 0x74, 0x72
        /*007e*/ 	.byte	0x61, 0x69, 0x74, 0x73, 0x5f, 0x73, 0x6d, 0x31, 0x30, 0x30, 0x2e, 0x68, 0x70, 0x70, 0x00
	.type		$str$25,@object
	.size		$str$25,(__unnamed_1 - $str$25)
$str$25:
        /*008d*/ 	.byte	0x28, 0x28, 0x75, 0x69, 0x6e, 0x74, 0x33, 0x32, 0x5f, 0x74, 0x28, 0x74, 0x68, 0x72, 0x65, 0x61
        /*009d*/ 	.byte	0x64, 0x49, 0x64, 0x78, 0x2e, 0x78, 0x29, 0x20, 0x2f, 0x20, 0x33, 0x32, 0x29, 0x20, 0x25, 0x20
        /*00ad*/ 	.byte	0x34, 0x29, 0x20, 0x3d, 0x3d, 0x20, 0x28, 0x28, 0x28, 0x74, 0x6d, 0x65, 0x6d, 0x5f, 0x61, 0x64
        /*00bd*/ 	.byte	0x64, 0x72, 0x20, 0x3e, 0x3e, 0x20, 0x31, 0x36, 0x29, 0x20, 0x2f, 0x20, 0x33, 0x32, 0x29, 0x20
        /*00cd*/ 	.byte	0x25, 0x20, 0x34, 0x29, 0x00
	.type		__unnamed_1,@object
	.size		__unnamed_1,(__unnamed_2 - __unnamed_1)
__unnamed_1:
        /*00d2*/ 	.byte	0x61, 0x75, 0x74, 0x6f, 0x20, 0x63, 0x75, 0x74, 0x65, 0x3a, 0x3a, 0x61, 0x73, 0x5f, 0x70, 0x6f
        /* <DEDUP_REMOVED lines=24> */
        /*0262*/ 	.byte	0x5d, 0x00
	.type		__unnamed_2,@object
	.size		__unnamed_2,(.L_2 - __unnamed_2)
__unnamed_2:
        /* <DEDUP_REMOVED lines=42> */
        /*0504*/ 	.byte	0x43, 0x3c, 0x30, 0x3e, 0x3e, 0x3e, 0x3e, 0x5d, 0x00
.L_2:


//--------------------- .nv.shared._ZN7cutlass13device_kernelINS_4gemm6kernel13GemmUniversalIN4cute5tupleIJiiiiEEENS1_10collective13CollectiveMmaINS1_35MainloopSm100TmaUmmaWarpSpecializedILi12ELi2ELi4ENS5_IJNS4_1CILi1EEENSA_ILi8EEESB_EEEEENS5_IJNSA_ILi128EEESF_NSA_ILi64EEEEEEaNS5_IJlSB_lEEEaSI_NS4_8TiledMMAINS4_8MMA_AtomIJNS4_15SM100_MMA_S8_SSIaaiLi128ELi128ELNS4_4UMMA5MajorE0ELSN_0ELNSM_8SaturateE0EEEEEENS4_6LayoutINS5_IJSB_SB_SB_EEENS5_IJNSA_ILi0EEEST_ST_EEEEENS5_IJNS4_10UnderscoreESW_SW_EEEEENS4_23SM90_TMA_LOAD_MULTICASTENS4_14ComposedLayoutINS4_7SwizzleILi2ELi4ELi3EEENS4_18smem_ptr_flag_bitsILi8EEENSR_INS5_IJSC_SG_EEENS5_IJSG_SB_EEEEEEEvNS4_8identityENS4_13SM90_TMA_LOADES18_vS19_EENS_8epilogue10collective18CollectiveEpilogueINS1C_23Sm100TmaWarpSpecializedILi2ELi2ELi64ELb0ELb0EEEJSH_NS5_IJNSR_ISF_SB_EENSR_ISG_SB_EEEEEaSI_aSI_NS1C_6fusion15FusionCallbacksIS1G_NS1K_17LinearCombinationIaiaiLNS_15FloatRoundStyleE2EEESH_S1J_JEEENS4_5SM1004TMEM4LOAD26SM100_TMEM_LOAD_32dp32b64xES1A_S18_NS4_39AutoVectorizingCopyWithAssumedAlignmentILi128EEENS4_14SM90_TMA_STOREES18_S1V_S1V_EEEvvEEEEvNT_6ParamsE --------------------------
	.section	.nv.shared._ZN7cutlass13device_kernelINS_4gemm6kernel13GemmUniversalIN4cute5tupleIJiiiiEEENS1_10collective13CollectiveMmaINS1_35MainloopSm100TmaUmmaWarpSpecializedILi12ELi2ELi4ENS5_IJNS4_1CILi1EEENSA_ILi8EEESB_EEEEENS5_IJNSA_ILi128EEESF_NSA_ILi64EEEEEEaNS5_IJlSB_lEEEaSI_NS4_8TiledMMAINS4_8MMA_AtomIJNS4_15SM100_MMA_S8_SSIaaiLi128ELi128ELNS4_4UMMA5MajorE0ELSN_0ELNSM_8SaturateE0EEEEEENS4_6LayoutINS5_IJSB_SB_SB_EEENS5_IJNSA_ILi0EEEST_ST_EEEEENS5_IJNS4_10UnderscoreESW_SW_EEEEENS4_23SM90_TMA_LOAD_MULTICASTENS4_14ComposedLayoutINS4_7SwizzleILi2ELi4ELi3EEENS4_18smem_ptr_flag_bitsILi8EEENSR_INS5_IJSC_SG_EEENS5_IJSG_SB_EEEEEEEvNS4_8identityENS4_13SM90_TMA_LOADES18_vS19_EENS_8epilogue10collective18CollectiveEpilogueINS1C_23Sm100TmaWarpSpecializedILi2ELi2ELi64ELb0ELb0EEEJSH_NS5_IJNSR_ISF_SB_EENSR_ISG_SB_EEEEEaSI_aSI_NS1C_6fusion15FusionCallbacksIS1G_NS1K_17LinearCombinationIaiaiLNS_15FloatRoundStyleE2EEESH_S1J_JEEENS4_5SM1004TMEM4LOAD26SM100_TMEM_LOAD_32dp32b64xES1A_S18_NS4_39AutoVectorizingCopyWithAssumedAlignmentILi128EEENS4_14SM90_TMA_STOREES18_S1V_S1V_EEEvvEEEEvNT_6ParamsE,"aw",@nobits
	.sectionflags	@""
	.align	16
	.zero		1024


//--------------------- .nv.shared.reserved.0     --------------------------
	.section	.nv.shared.reserved.0,"aw",@nobits
	.weak		__nv_reservedSMEM_offset_0_alias
	.size		__nv_reservedSMEM_offset_0_alias, 0, 64
	.other		__nv_reservedSMEM_offset_0_alias,@"STO_CUDA_RESERVED_SHARED STV_DEFAULT"
__nv_reservedSMEM_offset_0_alias:
	.zero		0
.nv.shared.reserved.0:
	.zero		64
	.weak		__nv_reservedSMEM_tcgen05_partition
	.type		__nv_reservedSMEM_tcgen05_partition,@object
	.size		__nv_reservedSMEM_tcgen05_partition,(.L_0 - __nv_reservedSMEM_tcgen05_partition)
__nv_reservedSMEM_tcgen05_partition:
	.zero		32
.L_0:


//--------------------- .nv.global                --------------------------
	.section	.nv.global,"aw",@nobits
.nv.global:
	.type		_ZN40_INTERNAL_78219f95_4_k_cu_e36f144f_196294cute1_E,@object
	.size		_ZN40_INTERNAL_78219f95_4_k_cu_e36f144f_196294cute1_E,(_ZN40_INTERNAL_78219f95_4_k_cu_e36f144f_196294cuda3std3__45__cpo6cbeginE - _ZN40_INTERNAL_78219f95_4_k_cu_e36f144f_196294cute1_E)
_ZN40_INTERNAL_78219f95_4_k_cu_e36f144f_196294cute1_E:
	.zero		1
	.type		_ZN40_INTERNAL_78219f95_4_k_cu_e36f144f_196294cuda3std3__45__cpo6cbeginE,@object
	.size		_ZN40_INTERNAL_78219f95_4_k_cu_e36f144f_196294cuda3std3__45__cpo6cbeginE,(_ZN40_INTERNAL_78219f95_4_k_cu_e36f144f_196294cuda3std3__48in_placeE - _ZN40_INTERNAL_78219f95_4_k_cu_e36f144f_196294cuda3std3__45__cpo6cbeginE)
_ZN40_INTERNAL_78219f95_4_k_cu_e36f144f_196294cuda3std3__45__cpo6cbeginE:
	.zero		1
	.type		_ZN40_INTERNAL_78219f95_4_k_cu_e36f144f_196294cuda3std3__48in_placeE,@object
	.size		_ZN40_INTERNAL_78219f95_4_k_cu_e36f144f_196294cuda3std3__48in_placeE,(_ZN40_INTERNAL_78219f95_4_k_cu_e36f144f_196294cuda3std6ranges3__45__cpo9iter_moveE - _ZN40_INTERNAL_78219f95_4_k_cu_e36f144f_196294cuda3std3__48in_placeE)
_ZN40_INTERNAL_78219f95_4_k_cu_e36f144f_196294cuda3std3__48in_placeE:
	.zero		1
	.type		_ZN40_INTERNAL_78219f95_4_k_cu_e36f144f_196294cuda3std6ranges3__45__cpo9iter_moveE,@object
	.size		_ZN40_INTERNAL_78219f95_4_k_cu_e36f144f_196294cuda3std6ranges3__45__cpo9iter_moveE,(_ZN40_INTERNAL_78219f95_4_k_cu_e36f144f_196294cuda3std3__45__cpo5beginE - _ZN40_INTERNAL_78219f95_4_k_cu_e36f144f_196294cuda3std6ranges3__45__cpo9iter_moveE)
_ZN40_INTERNAL_78219f95_4_k_cu_e36f144f_196294cuda3std6ranges3__45__cpo9iter_moveE:
	.zero		1
	.type		_ZN40_INTERNAL_78219f95_4_k_cu_e36f144f_196294cuda3std3__45__cpo5beginE,@object
	.size		_ZN40_INTERNAL_78219f95_4_k_cu_e36f144f_196294cuda3std3__45__cpo5beginE,(_ZN40_INTERNAL_78219f95_4_k_cu_e36f144f_196294cuda3std3__442_GLOBAL__N__78219f95_4_k_cu_e36f144f_196296ignoreE - _ZN40_INTERNAL_78219f95_4_k_cu_e36f144f_196294cuda3std3__45__cpo5beginE)
_ZN40_INTERNAL_78219f95_4_k_cu_e36f144f_196294cuda3std3__45__cpo5beginE:
	.zero		1
	.type		_ZN40_INTERNAL_78219f95_4_k_cu_e36f144f_196294cuda3std3__442_GLOBAL__N__78219f95_4_k_cu_e36f144f_196296ignoreE,@object
	.size		_ZN40_INTERNAL_78219f95_4_k_cu_e36f144f_196294cuda3std3__442_GLOBAL__N__78219f95_4_k_cu_e36f144f_196296ignoreE,(_ZN40_INTERNAL_78219f95_4_k_cu_e36f144f_196294cute7productE - _ZN40_INTERNAL_78219f95_4_k_cu_e36f144f_196294cuda3std3__442_GLOBAL__N__78219f95_4_k_cu_e36f144f_196296ignoreE)
_ZN40_INTERNAL_78219f95_4_k_cu_e36f144f_196294cuda3std3__442_GLOBAL__N__78219f95_4_k_cu_e36f144f_196296ignoreE:
	.zero		1
	.type		_ZN40_INTERNAL_78219f95_4_k_cu_e36f144f_196294cute7productE,@object
	.size		_ZN40_INTERNAL_78219f95_4_k_cu_e36f144f_196294cute7productE,(_ZN40_INTERNAL_78219f95_4_k_cu_e36f144f_196294cuda3std3__45__cpo3endE - _ZN40_INTERNAL_78219f95_4_k_cu_e36f144f_196294cute7productE)
_ZN40_INTERNAL_78219f95_4_k_cu_e36f144f_196294cute7productE:
	.zero		1
	.type		_ZN40_INTERNAL_78219f95_4_k_cu_e36f144f_196294cuda3std3__45__cpo3endE,@object
	.size		_ZN40_INTERNAL_78219f95_4_k_cu_e36f144f_196294cuda3std3__45__cpo3endE,(_ZN40_INTERNAL_78219f95_4_k_cu_e36f144f_196294cuda3std3__419piecewise_constructE - _ZN40_INTERNAL_78219f95_4_k_cu_e36f144f_196294cuda3std3__45__cpo3endE)
_ZN40_INTERNAL_78219f95_4_k_cu_e36f144f_196294cuda3std3__45__cpo3endE:
	.zero		1
	.type		_ZN40_INTERNAL_78219f95_4_k_cu_e36f144f_196294cuda3std3__419piecewise_constructE,@object
	.size		_ZN40_INTERNAL_78219f95_4_k_cu_e36f144f_196294cuda3std3__419piecewise_constructE,(_ZN40_INTERNAL_78219f95_4_k_cu_e36f144f_196294cuda3std3__45__cpo4cendE - _ZN40_INTERNAL_78219f95_4_k_cu_e36f144f_196294cuda3std3__419piecewise_constructE)
_ZN40_INTERNAL_78219f95_4_k_cu_e36f144f_196294cuda3std3__419piecewise_constructE:
	.zero		1
	.type		_ZN40_INTERNAL_78219f95_4_k_cu_e36f144f_196294cuda3std3__45__cpo4cendE,@object
	.size		_ZN40_INTERNAL_78219f95_4_k_cu_e36f144f_196294cuda3std3__45__cpo4cendE,(_ZN40_INTERNAL_78219f95_4_k_cu_e36f144f_196294cuda3std6ranges3__45__cpo4swapE - _ZN40_INTERNAL_78219f95_4_k_cu_e36f144f_196294cuda3std3__45__cpo4cendE)
_ZN40_INTERNAL_78219f95_4_k_cu_e36f144f_196294cuda3std3__45__cpo4cendE:
	.zero		1
	.type		_ZN40_INTERNAL_78219f95_4_k_cu_e36f144f_196294cuda3std6ranges3__45__cpo4swapE,@object
	.size		_ZN40_INTERNAL_78219f95_4_k_cu_e36f144f_196294cuda3std6ranges3__45__cpo4swapE,(.L_10 - _ZN40_INTERNAL_78219f95_4_k_cu_e36f144f_196294cuda3std6ranges3__45__cpo4swapE)
_ZN40_INTERNAL_78219f95_4_k_cu_e36f144f_196294cuda3std6ranges3__45__cpo4swapE:
	.zero		1
.L_10:


//--------------------- .nv.constant0._ZN7cutlass13device_kernelINS_4gemm6kernel13GemmUniversalIN4cute5tupleIJiiiiEEENS1_10collective13CollectiveMmaINS1_35MainloopSm100TmaUmmaWarpSpecializedILi12ELi2ELi4ENS5_IJNS4_1CILi1EEENSA_ILi8EEESB_EEEEENS5_IJNSA_ILi128EEESF_NSA_ILi64EEEEEEaNS5_IJlSB_lEEEaSI_NS4_8TiledMMAINS4_8MMA_AtomIJNS4_15SM100_MMA_S8_SSIaaiLi128ELi128ELNS4_4UMMA5MajorE0ELSN_0ELNSM_8SaturateE0EEEEEENS4_6LayoutINS5_IJSB_SB_SB_EEENS5_IJNSA_ILi0EEEST_ST_EEEEENS5_IJNS4_10UnderscoreESW_SW_EEEEENS4_23SM90_TMA_LOAD_MULTICASTENS4_14ComposedLayoutINS4_7SwizzleILi2ELi4ELi3EEENS4_18smem_ptr_flag_bitsILi8EEENSR_INS5_IJSC_SG_EEENS5_IJSG_SB_EEEEEEEvNS4_8identityENS4_13SM90_TMA_LOADES18_vS19_EENS_8epilogue10collective18CollectiveEpilogueINS1C_23Sm100TmaWarpSpecializedILi2ELi2ELi64ELb0ELb0EEEJSH_NS5_IJNSR_ISF_SB_EENSR_ISG_SB_EEEEEaSI_aSI_NS1C_6fusion15FusionCallbacksIS1G_NS1K_17LinearCombinationIaiaiLNS_15FloatRoundStyleE2EEESH_S1J_JEEENS4_5SM1004TMEM4LOAD26SM100_TMEM_LOAD_32dp32b64xES1A_S18_NS4_39AutoVectorizingCopyWithAssumedAlignmentILi128EEENS4_14SM90_TMA_STOREES18_S1V_S1V_EEEvvEEEEvNT_6ParamsE --------------------------
	.section	.nv.constant0._ZN7cutlass13device_kernelINS_4gemm6kernel13GemmUniversalIN4cute5tupleIJiiiiEEENS1_10collective13CollectiveMmaINS1_35MainloopSm100TmaUmmaWarpSpecializedILi12ELi2ELi4ENS5_IJNS4_1CILi1EEENSA_ILi8EEESB_EEEEENS5_IJNSA_ILi128EEESF_NSA_ILi64EEEEEEaNS5_IJlSB_lEEEaSI_NS4_8TiledMMAINS4_8MMA_AtomIJNS4_15SM100_MMA_S8_SSIaaiLi128ELi128ELNS4_4UMMA5MajorE0ELSN_0ELNSM_8SaturateE0EEEEEENS4_6LayoutINS5_IJSB_SB_SB_EEENS5_IJNSA_ILi0EEEST_ST_EEEEENS5_IJNS4_10UnderscoreESW_SW_EEEEENS4_23SM90_TMA_LOAD_MULTICASTENS4_14ComposedLayoutINS4_7SwizzleILi2ELi4ELi3EEENS4_18smem_ptr_flag_bitsILi8EEENSR_INS5_IJSC_SG_EEENS5_IJSG_SB_EEEEEEEvNS4_8identityENS4_13SM90_TMA_LOADES18_vS19_EENS_8epilogue10collective18CollectiveEpilogueINS1C_23Sm100TmaWarpSpecializedILi2ELi2ELi64ELb0ELb0EEEJSH_NS5_IJNSR_ISF_SB_EENSR_ISG_SB_EEEEEaSI_aSI_NS1C_6fusion15FusionCallbacksIS1G_NS1K_17LinearCombinationIaiaiLNS_15FloatRoundStyleE2EEESH_S1J_JEEENS4_5SM1004TMEM4LOAD26SM100_TMEM_LOAD_32dp32b64xES1A_S18_NS4_39AutoVectorizingCopyWithAssumedAlignmentILi128EEENS4_14SM90_TMA_STOREES18_S1V_S1V_EEEvvEEEEvNT_6ParamsE,"a",@progbits
	.sectionflags	@""
	.align	4
.nv.constant0._ZN7cutlass13device_kernelINS_4gemm6kernel13GemmUniversalIN4cute5tupleIJiiiiEEENS1_10collective13CollectiveMmaINS1_35MainloopSm100TmaUmmaWarpSpecializedILi12ELi2ELi4ENS5_IJNS4_1CILi1EEENSA_ILi8EEESB_EEEEENS5_IJNSA_ILi128EEESF_NSA_ILi64EEEEEEaNS5_IJlSB_lEEEaSI_NS4_8TiledMMAINS4_8MMA_AtomIJNS4_15SM100_MMA_S8_SSIaaiLi128ELi128ELNS4_4UMMA5MajorE0ELSN_0ELNSM_8SaturateE0EEEEEENS4_6LayoutINS5_IJSB_SB_SB_EEENS5_IJNSA_ILi0EEEST_ST_EEEEENS5_IJNS4_10UnderscoreESW_SW_EEEEENS4_23SM90_TMA_LOAD_MULTICASTENS4_14ComposedLayoutINS4_7SwizzleILi2ELi4ELi3EEENS4_18smem_ptr_flag_bitsILi8EEENSR_INS5_IJSC_SG_EEENS5_IJSG_SB_EEEEEEEvNS4_8identityENS4_13SM90_TMA_LOADES18_vS19_EENS_8epilogue10collective18CollectiveEpilogueINS1C_23Sm100TmaWarpSpecializedILi2ELi2ELi64ELb0ELb0EEEJSH_NS5_IJNSR_ISF_SB_EENSR_ISG_SB_EEEEEaSI_aSI_NS1C_6fusion15FusionCallbacksIS1G_NS1K_17LinearCombinationIaiaiLNS_15FloatRoundStyleE2EEESH_S1J_JEEENS4_5SM1004TMEM4LOAD26SM100_TMEM_LOAD_32dp32b64xES1A_S18_NS4_39AutoVectorizingCopyWithAssumedAlignmentILi128EEENS4_14SM90_TMA_STOREES18_S1V_S1V_EEEvvEEEEvNT_6ParamsE:
	.zero		2944


//--------------------- SYMBOLS --------------------------

	.type		.nv.reservedSmem.offset0,@object
	.size		.nv.reservedSmem.offset0,0x4
	.type		.nv.reservedSmem.cap,@object
	.size		.nv.reservedSmem.cap,0x4
	.type		__assertfail,@function
